//
// Generated by NVIDIA NVVM Compiler
//
// Compiler Build ID: CL-36424714
// Cuda compilation tools, release 13.0, V13.0.88
// Based on NVVM 20.0.0
//

.version 9.0
.target sm_100
.address_size 64

	// .globl	_Z22gpu_image_to_histogramPhPi
// _ZZ17kernel_queue_modePP2QPPhS2_E5hist1 has been demoted
// _ZZ17kernel_queue_modePP2QPPhS2_E5hist2 has been demoted
// _ZZ17kernel_queue_modePP2QPPhS2_E8distance has been demoted
// _ZZ17kernel_queue_modePP2QPPhS2_E7img_idx has been demoted

.visible .entry _Z22gpu_image_to_histogramPhPi(
	.param .u64 .ptr .align 1 _Z22gpu_image_to_histogramPhPi_param_0,
	.param .u64 .ptr .align 1 _Z22gpu_image_to_histogramPhPi_param_1
)
{
	.reg .pred 	%p<26>;
	.reg .b16 	%rs<50>;
	.reg .b32 	%r<18>;
	.reg .b64 	%rd<19>;

	ld.param.u64 	%rd4, [_Z22gpu_image_to_histogramPhPi_param_0];
	ld.param.u64 	%rd3, [_Z22gpu_image_to_histogramPhPi_param_1];
	cvta.to.global.u64 	%rd1, %rd4;
	mov.u32 	%r3, %tid.x;
	shr.u32 	%r1, %r3, 5;
	and.b32  	%r2, %r3, 31;
	cvt.u64.u32 	%rd5, %r3;
	add.s64 	%rd2, %rd1, %rd5;
	ld.global.u8 	%rs1, [%rd2];
	add.s32 	%r4, %r1, -1;
	add.s32 	%r5, %r2, -1;
	setp.gt.u32 	%p3, %r4, 31;
	setp.gt.u32 	%p1, %r5, 31;
	or.pred  	%p5, %p3, %p1;
	mov.b16 	%rs43, 0;
	@%p5 bra 	$L__BB0_2;
	shl.b32 	%r6, %r4, 5;
	add.s32 	%r7, %r6, %r5;
	cvt.u64.u32 	%rd6, %r7;
	add.s64 	%rd7, %rd1, %rd6;
	ld.global.u8 	%rs19, [%rd7];
	setp.lt.u16 	%p6, %rs19, %rs1;
	selp.b16 	%rs43, 0, -128, %p6;
$L__BB0_2:
	setp.gt.u32 	%p7, %r4, 31;
	@%p7 bra 	$L__BB0_4;
	add.s32 	%r8, %r3, -32;
	cvt.u64.u32 	%rd8, %r8;
	add.s64 	%rd9, %rd1, %rd8;
	ld.global.u8 	%rs21, [%rd9];
	setp.lt.u16 	%p8, %rs21, %rs1;
	selp.b16 	%rs23, 0, 64, %p8;
	or.b16  	%rs43, %rs23, %rs43;
$L__BB0_4:
	setp.gt.u32 	%p9, %r4, 31;
	setp.eq.s32 	%p10, %r2, 31;
	or.pred  	%p11, %p10, %p9;
	@%p11 bra 	$L__BB0_6;
	shl.b32 	%r9, %r4, 5;
	or.b32  	%r10, %r9, %r2;
	cvt.u64.u32 	%rd10, %r10;
	add.s64 	%rd11, %rd1, %rd10;
	ld.global.u8 	%rs24, [%rd11+1];
	setp.lt.u16 	%p12, %rs24, %rs1;
	selp.b16 	%rs26, 0, 32, %p12;
	or.b16  	%rs43, %rs26, %rs43;
$L__BB0_6:
	setp.eq.s32 	%p13, %r2, 31;
	@%p13 bra 	$L__BB0_8;
	ld.global.u8 	%rs27, [%rd2+1];
	setp.lt.u16 	%p14, %rs27, %rs1;
	selp.b16 	%rs29, 0, 16, %p14;
	or.b16  	%rs43, %rs29, %rs43;
$L__BB0_8:
	setp.eq.s32 	%p15, %r2, 31;
	setp.eq.s32 	%p16, %r1, 31;
	or.pred  	%p17, %p16, %p15;
	@%p17 bra 	$L__BB0_10;
	ld.global.u8 	%rs30, [%rd2+33];
	setp.lt.u16 	%p18, %rs30, %rs1;
	selp.b16 	%rs32, 0, 8, %p18;
	or.b16  	%rs43, %rs32, %rs43;
$L__BB0_10:
	setp.eq.s32 	%p20, %r1, 31;
	mov.pred 	%p25, -1;
	@%p20 bra 	$L__BB0_12;
	ld.global.u8 	%rs33, [%rd2+32];
	setp.lt.u16 	%p21, %rs33, %rs1;
	selp.b16 	%rs35, 0, 4, %p21;
	or.b16  	%rs43, %rs35, %rs43;
	mov.pred 	%p25, %p1;
$L__BB0_12:
	@%p25 bra 	$L__BB0_14;
	shl.b32 	%r11, %r1, 5;
	add.s32 	%r12, %r11, %r5;
	add.s32 	%r13, %r12, 32;
	cvt.u64.u32 	%rd12, %r13;
	add.s64 	%rd13, %rd1, %rd12;
	ld.global.u8 	%rs36, [%rd13];
	setp.lt.u16 	%p22, %rs36, %rs1;
	selp.b16 	%rs38, 0, 2, %p22;
	or.b16  	%rs43, %rs38, %rs43;
$L__BB0_14:
	setp.gt.u32 	%p23, %r5, 31;
	@%p23 bra 	$L__BB0_16;
	add.s32 	%r14, %r3, -1;
	cvt.u64.u32 	%rd14, %r14;
	add.s64 	%rd15, %rd1, %rd14;
	ld.global.u8 	%rs39, [%rd15];
	setp.ge.u16 	%p24, %rs39, %rs1;
	selp.u16 	%rs41, 1, 0, %p24;
	or.b16  	%rs43, %rs43, %rs41;
$L__BB0_16:
	cvta.to.global.u64 	%rd16, %rd3;
	cvt.u32.u16 	%r15, %rs43;
	and.b32  	%r16, %r15, 255;
	mul.wide.u32 	%rd17, %r16, 4;
	add.s64 	%rd18, %rd16, %rd17;
	atom.global.add.u32 	%r17, [%rd18], 1;
	ret;

}
	// .globl	_Z22gpu_histogram_distancePiS_Pd
.visible .entry _Z22gpu_histogram_distancePiS_Pd(
	.param .u64 .ptr .align 1 _Z22gpu_histogram_distancePiS_Pd_param_0,
	.param .u64 .ptr .align 1 _Z22gpu_histogram_distancePiS_Pd_param_1,
	.param .u64 .ptr .align 1 _Z22gpu_histogram_distancePiS_Pd_param_2
)
{
	.reg .pred 	%p<10>;
	.reg .b32 	%r<9>;
	.reg .b64 	%rd<13>;
	.reg .b64 	%fd<28>;

	ld.param.u64 	%rd5, [_Z22gpu_histogram_distancePiS_Pd_param_0];
	ld.param.u64 	%rd6, [_Z22gpu_histogram_distancePiS_Pd_param_1];
	ld.param.u64 	%rd7, [_Z22gpu_histogram_distancePiS_Pd_param_2];
	cvta.to.global.u64 	%rd8, %rd6;
	cvta.to.global.u64 	%rd9, %rd5;
	cvta.to.global.u64 	%rd1, %rd7;
	mov.u32 	%r1, %tid.x;
	mul.wide.u32 	%rd10, %r1, 8;
	add.s64 	%rd2, %rd1, %rd10;
	mov.b64 	%rd11, 0;
	st.global.u64 	[%rd2], %rd11;
	mul.wide.u32 	%rd12, %r1, 4;
	add.s64 	%rd3, %rd9, %rd12;
	ld.global.u32 	%r2, [%rd3];
	add.s64 	%rd4, %rd8, %rd12;
	ld.global.u32 	%r3, [%rd4];
	neg.s32 	%r4, %r3;
	setp.eq.s32 	%p1, %r2, %r4;
	@%p1 bra 	$L__BB1_2;
	sub.s32 	%r5, %r2, %r3;
	mul.lo.s32 	%r6, %r5, %r5;
	cvt.rn.f64.u32 	%fd1, %r6;
	add.s32 	%r7, %r3, %r2;
	cvt.rn.f64.s32 	%fd2, %r7;
	div.rn.f64 	%fd3, %fd1, %fd2;
	st.global.f64 	[%rd2], %fd3;
$L__BB1_2:
	mov.b32 	%r8, 0;
	st.global.u32 	[%rd4], %r8;
	st.global.u32 	[%rd3], %r8;
	bar.sync 	0;
	setp.gt.u32 	%p2, %r1, 127;
	@%p2 bra 	$L__BB1_4;
	ld.global.f64 	%fd4, [%rd2];
	ld.global.f64 	%fd5, [%rd2+1024];
	add.f64 	%fd6, %fd4, %fd5;
	st.global.f64 	[%rd2], %fd6;
$L__BB1_4:
	bar.sync 	0;
	setp.gt.u32 	%p3, %r1, 63;
	@%p3 bra 	$L__BB1_6;
	ld.global.f64 	%fd7, [%rd2];
	ld.global.f64 	%fd8, [%rd2+512];
	add.f64 	%fd9, %fd7, %fd8;
	st.global.f64 	[%rd2], %fd9;
$L__BB1_6:
	bar.sync 	0;
	setp.gt.u32 	%p4, %r1, 31;
	@%p4 bra 	$L__BB1_8;
	ld.global.f64 	%fd10, [%rd2];
	ld.global.f64 	%fd11, [%rd2+256];
	add.f64 	%fd12, %fd10, %fd11;
	st.global.f64 	[%rd2], %fd12;
$L__BB1_8:
	bar.sync 	0;
	setp.gt.u32 	%p5, %r1, 15;
	@%p5 bra 	$L__BB1_10;
	ld.global.f64 	%fd13, [%rd2];
	ld.global.f64 	%fd14, [%rd2+128];
	add.f64 	%fd15, %fd13, %fd14;
	st.global.f64 	[%rd2], %fd15;
$L__BB1_10:
	bar.sync 	0;
	setp.gt.u32 	%p6, %r1, 7;
	@%p6 bra 	$L__BB1_12;
	ld.global.f64 	%fd16, [%rd2];
	ld.global.f64 	%fd17, [%rd2+64];
	add.f64 	%fd18, %fd16, %fd17;
	st.global.f64 	[%rd2], %fd18;
$L__BB1_12:
	bar.sync 	0;
	setp.gt.u32 	%p7, %r1, 3;
	@%p7 bra 	$L__BB1_14;
	ld.global.f64 	%fd19, [%rd2];
	ld.global.f64 	%fd20, [%rd2+32];
	add.f64 	%fd21, %fd19, %fd20;
	st.global.f64 	[%rd2], %fd21;
$L__BB1_14:
	bar.sync 	0;
	setp.gt.u32 	%p8, %r1, 1;
	@%p8 bra 	$L__BB1_16;
	ld.global.f64 	%fd22, [%rd2];
	ld.global.f64 	%fd23, [%rd2+16];
	add.f64 	%fd24, %fd22, %fd23;
	st.global.f64 	[%rd2], %fd24;
$L__BB1_16:
	bar.sync 	0;
	setp.ne.s32 	%p9, %r1, 0;
	@%p9 bra 	$L__BB1_18;
	ld.global.f64 	%fd25, [%rd2];
	ld.global.f64 	%fd26, [%rd1+8];
	add.f64 	%fd27, %fd25, %fd26;
	st.global.f64 	[%rd2], %fd27;
$L__BB1_18:
	bar.sync 	0;
	ret;

}
	// .globl	_Z17kernel_queue_modePP2QPPhS2_
.visible .entry _Z17kernel_queue_modePP2QPPhS2_(
	.param .u64 .ptr .align 1 _Z17kernel_queue_modePP2QPPhS2__param_0,
	.param .u64 .ptr .align 1 _Z17kernel_queue_modePP2QPPhS2__param_1,
	.param .u64 .ptr .align 1 _Z17kernel_queue_modePP2QPPhS2__param_2
)
{
	.reg .pred 	%p<58>;
	.reg .b16 	%rs<101>;
	.reg .b32 	%r<120>;
	.reg .b64 	%rd<45>;
	.reg .b64 	%fd<29>;
	// demoted variable
	.shared .align 4 .b8 _ZZ17kernel_queue_modePP2QPPhS2_E5hist1[1024];
	// demoted variable
	.shared .align 4 .b8 _ZZ17kernel_queue_modePP2QPPhS2_E5hist2[1024];
	// demoted variable
	.shared .align 8 .b8 _ZZ17kernel_queue_modePP2QPPhS2_E8distance[2048];
	// demoted variable
	.shared .align 4 .u32 _ZZ17kernel_queue_modePP2QPPhS2_E7img_idx;
	ld.param.u64 	%rd11, [_Z17kernel_queue_modePP2QPPhS2__param_0];
	ld.param.u64 	%rd12, [_Z17kernel_queue_modePP2QPPhS2__param_1];
	ld.param.u64 	%rd13, [_Z17kernel_queue_modePP2QPPhS2__param_2];
	mov.u32 	%r1, %tid.x;
	setp.gt.u32 	%p5, %r1, 255;
	@%p5 bra 	$L__BB2_3;
	mov.u32 	%r2, %nctaid.x;
	mov.u32 	%r38, _ZZ17kernel_queue_modePP2QPPhS2_E5hist2;
	mov.u32 	%r41, _ZZ17kernel_queue_modePP2QPPhS2_E5hist1;
	mov.u32 	%r111, %r1;
$L__BB2_2:
	shl.b32 	%r37, %r111, 2;
	add.s32 	%r39, %r38, %r37;
	mov.b32 	%r40, 0;
	st.shared.u32 	[%r39], %r40;
	add.s32 	%r42, %r41, %r37;
	st.shared.u32 	[%r42], %r40;
	add.s32 	%r111, %r111, %r2;
	setp.lt.s32 	%p6, %r111, 256;
	@%p6 bra 	$L__BB2_2;
$L__BB2_3:
	mov.u32 	%r43, %ctaid.x;
	cvta.to.global.u64 	%rd14, %rd11;
	mul.wide.u32 	%rd15, %r43, 8;
	add.s64 	%rd1, %rd14, %rd15;
	shr.u32 	%r3, %r1, 5;
	and.b32  	%r4, %r1, 31;
	and.b32  	%r45, %r1, 992;
	or.b32  	%r5, %r45, %r4;
	add.s32 	%r6, %r3, -1;
	add.s32 	%r7, %r4, -1;
	setp.gt.u32 	%p7, %r6, 31;
	setp.gt.u32 	%p8, %r7, 31;
	or.pred  	%p1, %p7, %p8;
	shl.b32 	%r46, %r6, 5;
	add.s32 	%r8, %r46, %r7;
	or.b32  	%r9, %r46, %r4;
	setp.eq.s32 	%p9, %r4, 31;
	or.pred  	%p2, %p9, %p7;
	setp.eq.s32 	%p10, %r3, 31;
	or.pred  	%p3, %p10, %p9;
	or.pred  	%p4, %p10, %p8;
	cvt.u64.u32 	%rd16, %r7;
	cvt.u64.u32 	%rd17, %r45;
	add.s64 	%rd2, %rd17, %rd16;
	add.s32 	%r10, %r8, 32;
	mov.u32 	%r11, %nctaid.x;
	cvta.to.global.u64 	%rd3, %rd12;
	cvta.to.global.u64 	%rd4, %rd13;
	cvt.u64.u32 	%rd20, %r5;
$L__BB2_4:
	setp.ne.s32 	%p11, %r1, 0;
	@%p11 bra 	$L__BB2_8;
	ld.global.u64 	%rd5, [%rd1];
$L__BB2_6:
	ld.volatile.u32 	%r47, [%rd5+8];
	ld.volatile.u32 	%r48, [%rd5+4];
	setp.ge.s32 	%p12, %r47, %r48;
	@%p12 bra 	$L__BB2_6;
	ld.volatile.u32 	%r49, [%rd5+8];
	mul.hi.s32 	%r50, %r49, 1717986919;
	shr.u32 	%r51, %r50, 31;
	shr.s32 	%r52, %r50, 2;
	add.s32 	%r53, %r52, %r51;
	mul.lo.s32 	%r54, %r53, 10;
	sub.s32 	%r55, %r49, %r54;
	mul.wide.s32 	%rd18, %r55, 4;
	add.s64 	%rd19, %rd5, %rd18;
	ld.u32 	%r56, [%rd19+12];
	st.shared.u32 	[_ZZ17kernel_queue_modePP2QPPhS2_E7img_idx], %r56;
	ld.volatile.u32 	%r57, [%rd5];
	add.s32 	%r58, %r57, 1;
	st.volatile.u32 	[%rd5], %r58;
	ld.volatile.u32 	%r59, [%rd5+8];
	add.s32 	%r60, %r59, 1;
	st.volatile.u32 	[%rd5+8], %r60;
	membar.sys;
$L__BB2_8:
	bar.sync 	0;
	ld.shared.u32 	%r14, [_ZZ17kernel_queue_modePP2QPPhS2_E7img_idx];
	setp.eq.s32 	%p13, %r14, -1;
	@%p13 bra 	$L__BB2_74;
	shl.b32 	%r15, %r14, 10;
	cvt.s64.s32 	%rd21, %r15;
	add.s64 	%rd6, %rd3, %rd21;
	add.s64 	%rd7, %rd6, %rd20;
	ld.global.u8 	%rs1, [%rd7];
	mov.b16 	%rs86, 0;
	@%p1 bra 	$L__BB2_11;
	cvt.u64.u32 	%rd22, %r8;
	add.s64 	%rd23, %rd6, %rd22;
	ld.global.u8 	%rs36, [%rd23];
	setp.lt.u16 	%p14, %rs36, %rs1;
	selp.b16 	%rs86, 0, -128, %p14;
$L__BB2_11:
	setp.gt.u32 	%p15, %r6, 31;
	@%p15 bra 	$L__BB2_13;
	cvt.u64.u32 	%rd24, %r9;
	add.s64 	%rd25, %rd6, %rd24;
	ld.global.u8 	%rs38, [%rd25];
	setp.lt.u16 	%p16, %rs38, %rs1;
	selp.b16 	%rs40, 0, 64, %p16;
	or.b16  	%rs86, %rs40, %rs86;
$L__BB2_13:
	@%p2 bra 	$L__BB2_15;
	cvt.u64.u32 	%rd26, %r9;
	add.s64 	%rd27, %rd6, %rd26;
	ld.global.u8 	%rs41, [%rd27+1];
	setp.lt.u16 	%p17, %rs41, %rs1;
	selp.b16 	%rs43, 0, 32, %p17;
	or.b16  	%rs86, %rs43, %rs86;
$L__BB2_15:
	setp.eq.s32 	%p18, %r4, 31;
	@%p18 bra 	$L__BB2_17;
	ld.global.u8 	%rs44, [%rd7+1];
	setp.lt.u16 	%p19, %rs44, %rs1;
	selp.b16 	%rs46, 0, 16, %p19;
	or.b16  	%rs86, %rs46, %rs86;
$L__BB2_17:
	@%p3 bra 	$L__BB2_19;
	ld.global.u8 	%rs47, [%rd7+33];
	setp.lt.u16 	%p20, %rs47, %rs1;
	selp.b16 	%rs49, 0, 8, %p20;
	or.b16  	%rs86, %rs49, %rs86;
$L__BB2_19:
	setp.eq.s32 	%p21, %r3, 31;
	@%p21 bra 	$L__BB2_21;
	ld.global.u8 	%rs50, [%rd7+32];
	setp.lt.u16 	%p22, %rs50, %rs1;
	selp.b16 	%rs52, 0, 4, %p22;
	or.b16  	%rs86, %rs52, %rs86;
$L__BB2_21:
	@%p4 bra 	$L__BB2_23;
	add.s64 	%rd28, %rd6, %rd2;
	ld.global.u8 	%rs53, [%rd28+32];
	setp.lt.u16 	%p23, %rs53, %rs1;
	selp.b16 	%rs55, 0, 2, %p23;
	or.b16  	%rs86, %rs55, %rs86;
$L__BB2_23:
	setp.gt.u32 	%p24, %r7, 31;
	@%p24 bra 	$L__BB2_25;
	cvt.u64.u32 	%rd29, %r10;
	add.s64 	%rd30, %rd6, %rd29;
	ld.global.u8 	%rs56, [%rd30];
	setp.ge.u16 	%p25, %rs56, %rs1;
	selp.u16 	%rs58, 1, 0, %p25;
	or.b16  	%rs86, %rs86, %rs58;
$L__BB2_25:
	and.b16  	%rs60, %rs86, 255;
	mul.wide.u16 	%r61, %rs60, 4;
	mov.u32 	%r62, _ZZ17kernel_queue_modePP2QPPhS2_E5hist1;
	add.s32 	%r63, %r62, %r61;
	atom.shared.add.u32 	%r64, [%r63], 1;
	add.s64 	%rd8, %rd4, %rd21;
	add.s64 	%rd9, %rd8, %rd20;
	ld.global.u8 	%rs18, [%rd9];
	mov.b16 	%rs94, 0;
	@%p1 bra 	$L__BB2_27;
	cvt.u64.u32 	%rd33, %r8;
	add.s64 	%rd34, %rd8, %rd33;
	ld.global.u8 	%rs61, [%rd34];
	setp.lt.u16 	%p26, %rs61, %rs18;
	selp.b16 	%rs94, 0, -128, %p26;
$L__BB2_27:
	setp.gt.u32 	%p27, %r6, 31;
	@%p27 bra 	$L__BB2_29;
	cvt.u64.u32 	%rd35, %r9;
	add.s64 	%rd36, %rd8, %rd35;
	ld.global.u8 	%rs63, [%rd36];
	setp.lt.u16 	%p28, %rs63, %rs18;
	selp.b16 	%rs65, 0, 64, %p28;
	or.b16  	%rs94, %rs65, %rs94;
$L__BB2_29:
	@%p2 bra 	$L__BB2_31;
	cvt.u64.u32 	%rd37, %r9;
	add.s64 	%rd38, %rd8, %rd37;
	ld.global.u8 	%rs66, [%rd38+1];
	setp.lt.u16 	%p29, %rs66, %rs18;
	selp.b16 	%rs68, 0, 32, %p29;
	or.b16  	%rs94, %rs68, %rs94;
$L__BB2_31:
	setp.eq.s32 	%p30, %r4, 31;
	@%p30 bra 	$L__BB2_33;
	ld.global.u8 	%rs69, [%rd9+1];
	setp.lt.u16 	%p31, %rs69, %rs18;
	selp.b16 	%rs71, 0, 16, %p31;
	or.b16  	%rs94, %rs71, %rs94;
$L__BB2_33:
	@%p3 bra 	$L__BB2_35;
	ld.global.u8 	%rs72, [%rd9+33];
	setp.lt.u16 	%p32, %rs72, %rs18;
	selp.b16 	%rs74, 0, 8, %p32;
	or.b16  	%rs94, %rs74, %rs94;
$L__BB2_35:
	setp.eq.s32 	%p33, %r3, 31;
	@%p33 bra 	$L__BB2_37;
	ld.global.u8 	%rs75, [%rd9+32];
	setp.lt.u16 	%p34, %rs75, %rs18;
	selp.b16 	%rs77, 0, 4, %p34;
	or.b16  	%rs94, %rs77, %rs94;
$L__BB2_37:
	@%p4 bra 	$L__BB2_39;
	add.s64 	%rd39, %rd8, %rd2;
	ld.global.u8 	%rs78, [%rd39+32];
	setp.lt.u16 	%p35, %rs78, %rs18;
	selp.b16 	%rs80, 0, 2, %p35;
	or.b16  	%rs94, %rs80, %rs94;
$L__BB2_39:
	setp.gt.u32 	%p36, %r7, 31;
	@%p36 bra 	$L__BB2_41;
	cvt.u64.u32 	%rd40, %r10;
	add.s64 	%rd41, %rd8, %rd40;
	ld.global.u8 	%rs81, [%rd41];
	setp.ge.u16 	%p37, %rs81, %rs18;
	selp.u16 	%rs83, 1, 0, %p37;
	or.b16  	%rs94, %rs94, %rs83;
$L__BB2_41:
	setp.gt.u32 	%p38, %r1, 255;
	and.b16  	%rs84, %rs94, 255;
	mul.wide.u16 	%r65, %rs84, 4;
	mov.u32 	%r66, _ZZ17kernel_queue_modePP2QPPhS2_E5hist2;
	add.s32 	%r67, %r66, %r65;
	atom.shared.add.u32 	%r68, [%r67], 1;
	bar.sync 	0;
	@%p38 bra 	$L__BB2_46;
	mov.u32 	%r112, %r1;
$L__BB2_43:
	shl.b32 	%r69, %r112, 3;
	mov.u32 	%r70, _ZZ17kernel_queue_modePP2QPPhS2_E8distance;
	add.s32 	%r17, %r70, %r69;
	mov.b64 	%rd42, 0;
	st.shared.u64 	[%r17], %rd42;
	shl.b32 	%r71, %r112, 2;
	add.s32 	%r18, %r62, %r71;
	ld.shared.u32 	%r19, [%r18];
	add.s32 	%r20, %r66, %r71;
	ld.shared.u32 	%r21, [%r20];
	neg.s32 	%r74, %r21;
	setp.eq.s32 	%p39, %r19, %r74;
	@%p39 bra 	$L__BB2_45;
	sub.s32 	%r75, %r19, %r21;
	mul.lo.s32 	%r76, %r75, %r75;
	cvt.rn.f64.u32 	%fd2, %r76;
	add.s32 	%r77, %r21, %r19;
	cvt.rn.f64.s32 	%fd3, %r77;
	div.rn.f64 	%fd4, %fd2, %fd3;
	st.shared.f64 	[%r17], %fd4;
$L__BB2_45:
	mov.b32 	%r78, 0;
	st.shared.u32 	[%r20], %r78;
	st.shared.u32 	[%r18], %r78;
	add.s32 	%r112, %r112, %r11;
	setp.lt.s32 	%p40, %r112, 256;
	@%p40 bra 	$L__BB2_43;
$L__BB2_46:
	setp.gt.u32 	%p41, %r1, 127;
	bar.sync 	0;
	@%p41 bra 	$L__BB2_49;
	mov.u32 	%r113, %r1;
$L__BB2_48:
	shl.b32 	%r79, %r113, 3;
	mov.u32 	%r80, _ZZ17kernel_queue_modePP2QPPhS2_E8distance;
	add.s32 	%r81, %r80, %r79;
	ld.shared.f64 	%fd5, [%r81];
	ld.shared.f64 	%fd6, [%r81+1024];
	add.f64 	%fd7, %fd5, %fd6;
	st.shared.f64 	[%r81], %fd7;
	add.s32 	%r113, %r113, %r11;
	setp.lt.s32 	%p42, %r113, 128;
	@%p42 bra 	$L__BB2_48;
$L__BB2_49:
	setp.gt.u32 	%p43, %r1, 63;
	bar.sync 	0;
	@%p43 bra 	$L__BB2_52;
	mov.u32 	%r114, %r1;
$L__BB2_51:
	shl.b32 	%r82, %r114, 3;
	mov.u32 	%r83, _ZZ17kernel_queue_modePP2QPPhS2_E8distance;
	add.s32 	%r84, %r83, %r82;
	ld.shared.f64 	%fd8, [%r84];
	ld.shared.f64 	%fd9, [%r84+512];
	add.f64 	%fd10, %fd8, %fd9;
	st.shared.f64 	[%r84], %fd10;
	add.s32 	%r114, %r114, %r11;
	setp.lt.s32 	%p44, %r114, 64;
	@%p44 bra 	$L__BB2_51;
$L__BB2_52:
	setp.gt.u32 	%p45, %r1, 31;
	bar.sync 	0;
	@%p45 bra 	$L__BB2_55;
	mov.u32 	%r115, %r1;
$L__BB2_54:
	shl.b32 	%r85, %r115, 3;
	mov.u32 	%r86, _ZZ17kernel_queue_modePP2QPPhS2_E8distance;
	add.s32 	%r87, %r86, %r85;
	ld.shared.f64 	%fd11, [%r87];
	ld.shared.f64 	%fd12, [%r87+256];
	add.f64 	%fd13, %fd11, %fd12;
	st.shared.f64 	[%r87], %fd13;
	add.s32 	%r115, %r115, %r11;
	setp.lt.s32 	%p46, %r115, 32;
	@%p46 bra 	$L__BB2_54;
$L__BB2_55:
	setp.gt.u32 	%p47, %r1, 15;
	bar.sync 	0;
	@%p47 bra 	$L__BB2_58;
	mov.u32 	%r116, %r1;
$L__BB2_57:
	shl.b32 	%r88, %r116, 3;
	mov.u32 	%r89, _ZZ17kernel_queue_modePP2QPPhS2_E8distance;
	add.s32 	%r90, %r89, %r88;
	ld.shared.f64 	%fd14, [%r90];
	ld.shared.f64 	%fd15, [%r90+128];
	add.f64 	%fd16, %fd14, %fd15;
	st.shared.f64 	[%r90], %fd16;
	add.s32 	%r116, %r116, %r11;
	setp.lt.s32 	%p48, %r116, 16;
	@%p48 bra 	$L__BB2_57;
$L__BB2_58:
	setp.gt.u32 	%p49, %r1, 7;
	bar.sync 	0;
	@%p49 bra 	$L__BB2_61;
	mov.u32 	%r117, %r1;
$L__BB2_60:
	shl.b32 	%r91, %r117, 3;
	mov.u32 	%r92, _ZZ17kernel_queue_modePP2QPPhS2_E8distance;
	add.s32 	%r93, %r92, %r91;
	ld.shared.f64 	%fd17, [%r93];
	ld.shared.f64 	%fd18, [%r93+64];
	add.f64 	%fd19, %fd17, %fd18;
	st.shared.f64 	[%r93], %fd19;
	add.s32 	%r117, %r117, %r11;
	setp.lt.s32 	%p50, %r117, 8;
	@%p50 bra 	$L__BB2_60;
$L__BB2_61:
	setp.gt.u32 	%p51, %r1, 3;
	bar.sync 	0;
	@%p51 bra 	$L__BB2_64;
	mov.u32 	%r118, %r1;
$L__BB2_63:
	shl.b32 	%r94, %r118, 3;
	mov.u32 	%r95, _ZZ17kernel_queue_modePP2QPPhS2_E8distance;
	add.s32 	%r96, %r95, %r94;
	ld.shared.f64 	%fd20, [%r96];
	ld.shared.f64 	%fd21, [%r96+32];
	add.f64 	%fd22, %fd20, %fd21;
	st.shared.f64 	[%r96], %fd22;
	add.s32 	%r118, %r118, %r11;
	setp.lt.s32 	%p52, %r118, 4;
	@%p52 bra 	$L__BB2_63;
$L__BB2_64:
	setp.gt.u32 	%p53, %r1, 1;
	bar.sync 	0;
	@%p53 bra 	$L__BB2_67;
	mov.u32 	%r119, %r1;
$L__BB2_66:
	shl.b32 	%r97, %r119, 3;
	mov.u32 	%r98, _ZZ17kernel_queue_modePP2QPPhS2_E8distance;
	add.s32 	%r99, %r98, %r97;
	ld.shared.f64 	%fd23, [%r99];
	ld.shared.f64 	%fd24, [%r99+16];
	add.f64 	%fd25, %fd23, %fd24;
	st.shared.f64 	[%r99], %fd25;
	add.s32 	%r119, %r119, %r11;
	setp.lt.s32 	%p54, %r119, 2;
	@%p54 bra 	$L__BB2_66;
$L__BB2_67:
	setp.ne.s32 	%p55, %r1, 0;
	bar.sync 	0;
	@%p55 bra 	$L__BB2_69;
	ld.shared.f64 	%fd26, [_ZZ17kernel_queue_modePP2QPPhS2_E8distance];
	ld.shared.f64 	%fd27, [_ZZ17kernel_queue_modePP2QPPhS2_E8distance+8];
	add.f64 	%fd28, %fd26, %fd27;
	st.shared.f64 	[_ZZ17kernel_queue_modePP2QPPhS2_E8distance], %fd28;
$L__BB2_69:
	setp.ne.s32 	%p56, %r1, 0;
	bar.sync 	0;
	bar.sync 	0;
	@%p56 bra 	$L__BB2_73;
	ld.global.u64 	%rd10, [%rd1];
	ld.shared.f64 	%fd1, [_ZZ17kernel_queue_modePP2QPPhS2_E8distance];
$L__BB2_71:
	ld.volatile.u32 	%r100, [%rd10+60];
	ld.volatile.u32 	%r101, [%rd10+56];
	setp.ge.s32 	%p57, %r100, %r101;
	@%p57 bra 	$L__BB2_71;
	ld.volatile.u32 	%r102, [%rd10+60];
	mul.hi.s32 	%r103, %r102, 1717986919;
	shr.u32 	%r104, %r103, 31;
	shr.s32 	%r105, %r103, 2;
	add.s32 	%r106, %r105, %r104;
	mul.lo.s32 	%r107, %r106, 10;
	sub.s32 	%r108, %r102, %r107;
	mul.wide.s32 	%rd43, %r108, 8;
	add.s64 	%rd44, %rd10, %rd43;
	st.f64 	[%rd44+72], %fd1;
	membar.sys;
	ld.volatile.u32 	%r109, [%rd10+60];
	add.s32 	%r110, %r109, 1;
	st.volatile.u32 	[%rd10+60], %r110;
	membar.sys;
$L__BB2_73:
	bar.sync 	0;
	bra.uni 	$L__BB2_4;
$L__BB2_74:
	bar.sync 	0;
	ret;

}


// ===== COMPILED SASS (sm_100) =====

	.target	sm_100

	.elftype	@"ET_EXEC"


//--------------------- .note.nv.tkinfo           --------------------------
	.section	.note.nv.tkinfo,"",@"SHT_NOTE"
	.sectionflags	@"SHF_NOTE_NV_TKINFO"
	.tkinfo
        /*0018*/ 	.word	0x00000002
        /*0030*/ 	.string	""
        /*0030*/ 	.string	"ptxas"
        /*0030*/ 	.string	"Cuda compilation tools, release 13.0, V13.0.88"
        /*0030*/ 	.string	"Build cuda_13.0.r13.0/compiler.36424714_0"
        /*0030*/ 	.string	"-arch sm_100 -m 64 "



//--------------------- .note.nv.cuinfo           --------------------------
	.section	.note.nv.cuinfo,"",@"SHT_NOTE"
	.sectionflags	@"SHF_NOTE_NV_CUINFO"
        /*0018*/ 	.short	0x0002
        /*001a*/ 	.short	0x0064
        /*001c*/ 	.short	0x0082
	.zero		2


//--------------------- .nv.info                  --------------------------
	.section	.nv.info,"",@"SHT_CUDA_INFO"
	.align	4


	//----- nvinfo : EIATTR_REGCOUNT
	.align		4
        /*0000*/ 	.byte	0x04, 0x2f
        /*0002*/ 	.short	(.L_1 - .L_0)
	.align		4
.L_0:
        /*0004*/ 	.word	index@(_Z22gpu_image_to_histogramPhPi)
        /*0008*/ 	.word	0x00000016


	//----- nvinfo : EIATTR_FRAME_SIZE
	.align		4
.L_1:
        /*000c*/ 	.byte	0x04, 0x11
        /*000e*/ 	.short	(.L_3 - .L_2)
	.align		4
.L_2:
        /*0010*/ 	.word	index@(_Z22gpu_image_to_histogramPhPi)
        /*0014*/ 	.word	0x00000000


	//----- nvinfo : EIATTR_REGCOUNT
	.align		4
.L_3:
        /*0018*/ 	.byte	0x04, 0x2f
        /*001a*/ 	.short	(.L_5 - .L_4)
	.align		4
.L_4:
        /*001c*/ 	.word	index@(_Z22gpu_histogram_distancePiS_Pd)
        /*0020*/ 	.word	0x0000001e


	//----- nvinfo : EIATTR_FRAME_SIZE
	.align		4
.L_5:
        /*0024*/ 	.byte	0x04, 0x11
        /*0026*/ 	.short	(.L_7 - .L_6)
	.align		4
.L_6:
        /*0028*/ 	.word	index@($__internal_1_$__cuda_sm20_div_rn_f64_full)
        /*002c*/ 	.word	0x00000000


	//----- nvinfo : EIATTR_FRAME_SIZE
	.align		4
.L_7:
        /*0030*/ 	.byte	0x04, 0x11
        /*0032*/ 	.short	(.L_9 - .L_8)
	.align		4
.L_8:
        /*0034*/ 	.word	index@(_Z22gpu_histogram_distancePiS_Pd)
        /*0038*/ 	.word	0x00000000


	//----- nvinfo : EIATTR_REGCOUNT
	.align		4
.L_9:
        /*003c*/ 	.byte	0x04, 0x2f
        /*003e*/ 	.short	(.L_11 - .L_10)
	.align		4
.L_10:
        /*0040*/ 	.word	index@(_Z17kernel_queue_modePP2QPPhS2_)
        /*0044*/ 	.word	0x00000028


	//----- nvinfo : EIATTR_FRAME_SIZE
	.align		4
.L_11:
        /*0048*/ 	.byte	0x04, 0x11
        /*004a*/ 	.short	(.L_13 - .L_12)
	.align		4
.L_12:
        /*004c*/ 	.word	index@($__internal_0_$__cuda_sm20_div_rn_f64_full)
        /*0050*/ 	.word	0x00000000


	//----- nvinfo : EIATTR_FRAME_SIZE
	.align		4
.L_13:
        /*0054*/ 	.byte	0x04, 0x11
        /*0056*/ 	.short	(.L_15 - .L_14)
	.align		4
.L_14:
        /*0058*/ 	.word	index@(_Z17kernel_queue_modePP2QPPhS2_)
        /*005c*/ 	.word	0x00000000


	//----- nvinfo : EIATTR_MIN_STACK_SIZE
	.align		4
.L_15:
        /*0060*/ 	.byte	0x04, 0x12
        /*0062*/ 	.short	(.L_17 - .L_16)
	.align		4
.L_16:
        /*0064*/ 	.word	index@(_Z17kernel_queue_modePP2QPPhS2_)
        /*0068*/ 	.word	0x00000000


	//----- nvinfo : EIATTR_MIN_STACK_SIZE
	.align		4
.L_17:
        /*006c*/ 	.byte	0x04, 0x12
        /*006e*/ 	.short	(.L_19 - .L_18)
	.align		4
.L_18:
        /*0070*/ 	.word	index@(_Z22gpu_histogram_distancePiS_Pd)
        /*0074*/ 	.word	0x00000000


	//----- nvinfo : EIATTR_MIN_STACK_SIZE
	.align		4
.L_19:
        /*0078*/ 	.byte	0x04, 0x12
        /*007a*/ 	.short	(.L_21 - .L_20)
	.align		4
.L_20:
        /*007c*/ 	.word	index@(_Z22gpu_image_to_histogramPhPi)
        /*0080*/ 	.word	0x00000000
.L_21:


//--------------------- .nv.compat                --------------------------
	.section	.nv.compat,"",@"SHT_CUDA_COMPAT_INFO"
	.align	4
        /*0000*/ 	.byte	0x02, 0x09, 0x00, 0x00, 0x02, 0x02, 0x01, 0x00, 0x02, 0x05, 0x05, 0x00, 0x03, 0x07, 0x01, 0x01
        /*0010*/ 	.byte	0x02, 0x03, 0x00, 0x00, 0x02, 0x06, 0x01, 0x00, 0x04, 0x0b, 0x08, 0x00, 0x01, 0x00, 0x00, 0x00
        /*0020*/ 	.byte	0x00, 0x00, 0x00, 0x00


//--------------------- .nv.info._Z17kernel_queue_modePP2QPPhS2_ --------------------------
	.section	.nv.info._Z17kernel_queue_modePP2QPPhS2_,"",@"SHT_CUDA_INFO"
	.sectionflags	@""
	.align	4


	//----- nvinfo : EIATTR_CUDA_API_VERSION
	.align		4
        /*0000*/ 	.byte	0x04, 0x37
        /*0002*/ 	.short	(.L_23 - .L_22)
.L_22:
        /*0004*/ 	.word	0x00000082


	//----- nvinfo : EIATTR_KPARAM_INFO
	.align		4
.L_23:
        /*0008*/ 	.byte	0x04, 0x17
        /*000a*/ 	.short	(.L_25 - .L_24)
.L_24:
        /*000c*/ 	.word	0x00000000
        /*0010*/ 	.short	0x0002
        /*0012*/ 	.short	0x0010
        /*0014*/ 	.byte	0x00, 0xf5, 0x21, 0x00


	//----- nvinfo : EIATTR_KPARAM_INFO
	.align		4
.L_25:
        /*0018*/ 	.byte	0x04, 0x17
        /*001a*/ 	.short	(.L_27 - .L_26)
.L_26:
        /*001c*/ 	.word	0x00000000
        /*0020*/ 	.short	0x0001
        /*0022*/ 	.short	0x0008
        /*0024*/ 	.byte	0x00, 0xf5, 0x21, 0x00


	//----- nvinfo : EIATTR_KPARAM_INFO
	.align		4
.L_27:
        /*0028*/ 	.byte	0x04, 0x17
        /*002a*/ 	.short	(.L_29 - .L_28)
.L_28:
        /*002c*/ 	.word	0x00000000
        /*0030*/ 	.short	0x0000
        /*0032*/ 	.short	0x0000
        /*0034*/ 	.byte	0x00, 0xf5, 0x21, 0x00


	//----- nvinfo : EIATTR_SPARSE_MMA_MASK
	.align		4
.L_29:
        /*0038*/ 	.byte	0x03, 0x50
        /*003a*/ 	.short	0x0000


	//----- nvinfo : EIATTR_MAXREG_COUNT
	.align		4
        /*003c*/ 	.byte	0x03, 0x1b
        /*003e*/ 	.short	0x00ff


	//----- nvinfo : EIATTR_NUM_BARRIERS
	.align		4
        /*0040*/ 	.byte	0x02, 0x4c
        /*0042*/ 	.byte	0x01
	.zero		1


	//----- nvinfo : EIATTR_MERCURY_ISA_VERSION
	.align		4
        /*0044*/ 	.byte	0x03, 0x5f
        /*0046*/ 	.short	0x0101


	//----- nvinfo : EIATTR_VRC_CTA_INIT_COUNT
	.align		4
        /*0048*/ 	.byte	0x02, 0x4a
	.zero		1
	.zero		1


	//----- nvinfo : EIATTR_EXIT_INSTR_OFFSETS
	.align		4
        /*004c*/ 	.byte	0x04, 0x1c
        /*004e*/ 	.short	(.L_31 - .L_30)


	//   ....[0]....
.L_30:
        /*0050*/ 	.word	0x00001ba0


	//----- nvinfo : EIATTR_CRS_STACK_SIZE
	.align		4
.L_31:
        /*0054*/ 	.byte	0x04, 0x1e
        /*0056*/ 	.short	(.L_33 - .L_32)
.L_32:
        /*0058*/ 	.word	0x00000000


	//----- nvinfo : EIATTR_CBANK_PARAM_SIZE
	.align		4
.L_33:
        /*005c*/ 	.byte	0x03, 0x19
        /*005e*/ 	.short	0x0018


	//----- nvinfo : EIATTR_PARAM_CBANK
	.align		4
        /*0060*/ 	.byte	0x04, 0x0a
        /*0062*/ 	.short	(.L_35 - .L_34)
	.align		4
.L_34:
        /*0064*/ 	.word	index@(.nv.constant0._Z17kernel_queue_modePP2QPPhS2_)
        /*0068*/ 	.short	0x0380
        /*006a*/ 	.short	0x0018


	//----- nvinfo : EIATTR_SW_WAR
	.align		4
.L_35:
        /*006c*/ 	.byte	0x04, 0x36
        /*006e*/ 	.short	(.L_37 - .L_36)
.L_36:
        /*0070*/ 	.word	0x00000008
.L_37:


//--------------------- .nv.info._Z22gpu_histogram_distancePiS_Pd --------------------------
	.section	.nv.info._Z22gpu_histogram_distancePiS_Pd,"",@"SHT_CUDA_INFO"
	.sectionflags	@""
	.align	4


	//----- nvinfo : EIATTR_CUDA_API_VERSION
	.align		4
        /*0000*/ 	.byte	0x04, 0x37
        /*0002*/ 	.short	(.L_39 - .L_38)
.L_38:
        /*0004*/ 	.word	0x00000082


	//----- nvinfo : EIATTR_KPARAM_INFO
	.align		4
.L_39:
        /*0008*/ 	.byte	0x04, 0x17
        /*000a*/ 	.short	(.L_41 - .L_40)
.L_40:
        /*000c*/ 	.word	0x00000000
        /*0010*/ 	.short	0x0002
        /*0012*/ 	.short	0x0010
        /*0014*/ 	.byte	0x00, 0xf5, 0x21, 0x00


	//----- nvinfo : EIATTR_KPARAM_INFO
	.align		4
.L_41:
        /*0018*/ 	.byte	0x04, 0x17
        /*001a*/ 	.short	(.L_43 - .L_42)
.L_42:
        /*001c*/ 	.word	0x00000000
        /*0020*/ 	.short	0x0001
        /*0022*/ 	.short	0x0008
        /*0024*/ 	.byte	0x00, 0xf5, 0x21, 0x00


	//----- nvinfo : EIATTR_KPARAM_INFO
	.align		4
.L_43:
        /*0028*/ 	.byte	0x04, 0x17
        /*002a*/ 	.short	(.L_45 - .L_44)
.L_44:
        /*002c*/ 	.word	0x00000000
        /*0030*/ 	.short	0x0000
        /*0032*/ 	.short	0x0000
        /*0034*/ 	.byte	0x00, 0xf5, 0x21, 0x00


	//----- nvinfo : EIATTR_SPARSE_MMA_MASK
	.align		4
.L_45:
        /*0038*/ 	.byte	0x03, 0x50
        /*003a*/ 	.short	0x0000


	//----- nvinfo : EIATTR_MAXREG_COUNT
	.align		4
        /*003c*/ 	.byte	0x03, 0x1b
        /*003e*/ 	.short	0x00ff


	//----- nvinfo : EIATTR_NUM_BARRIERS
	.align		4
        /*0040*/ 	.byte	0x02, 0x4c
        /*0042*/ 	.byte	0x01
	.zero		1


	//----- nvinfo : EIATTR_MERCURY_ISA_VERSION
	.align		4
        /*0044*/ 	.byte	0x03, 0x5f
        /*0046*/ 	.short	0x0101


	//----- nvinfo : EIATTR_VRC_CTA_INIT_COUNT
	.align		4
        /*0048*/ 	.byte	0x02, 0x4a
	.zero		1
	.zero		1


	//----- nvinfo : EIATTR_EXIT_INSTR_OFFSETS
	.align		4
        /*004c*/ 	.byte	0x04, 0x1c
        /*004e*/ 	.short	(.L_47 - .L_46)


	//   ....[0]....
.L_46:
        /*0050*/ 	.word	0x00000770


	//----- nvinfo : EIATTR_CRS_STACK_SIZE
	.align		4
.L_47:
        /*0054*/ 	.byte	0x04, 0x1e
        /*0056*/ 	.short	(.L_49 - .L_48)
.L_48:
        /*0058*/ 	.word	0x00000000


	//----- nvinfo : EIATTR_CBANK_PARAM_SIZE
	.align		4
.L_49:
        /*005c*/ 	.byte	0x03, 0x19
        /*005e*/ 	.short	0x0018


	//----- nvinfo : EIATTR_PARAM_CBANK
	.align		4
        /*0060*/ 	.byte	0x04, 0x0a
        /*0062*/ 	.short	(.L_51 - .L_50)
	.align		4
.L_50:
        /*0064*/ 	.word	index@(.nv.constant0._Z22gpu_histogram_distancePiS_Pd)
        /*0068*/ 	.short	0x0380
        /*006a*/ 	.short	0x0018


	//----- nvinfo : EIATTR_SW_WAR
	.align		4
.L_51:
        /*006c*/ 	.byte	0x04, 0x36
        /*006e*/ 	.short	(.L_53 - .L_52)
.L_52:
        /*0070*/ 	.word	0x00000008
.L_53:


//--------------------- .nv.info._Z22gpu_image_to_histogramPhPi --------------------------
	.section	.nv.info._Z22gpu_image_to_histogramPhPi,"",@"SHT_CUDA_INFO"
	.sectionflags	@""
	.align	4


	//----- nvinfo : EIATTR_CUDA_API_VERSION
	.align		4
        /*0000*/ 	.byte	0x04, 0x37
        /*0002*/ 	.short	(.L_55 - .L_54)
.L_54:
        /*0004*/ 	.word	0x00000082


	//----- nvinfo : EIATTR_KPARAM_INFO
	.align		4
.L_55:
        /*0008*/ 	.byte	0x04, 0x17
        /*000a*/ 	.short	(.L_57 - .L_56)
.L_56:
        /*000c*/ 	.word	0x00000000
        /*0010*/ 	.short	0x0001
        /*0012*/ 	.short	0x0008
        /*0014*/ 	.byte	0x00, 0xf5, 0x21, 0x00


	//----- nvinfo : EIATTR_KPARAM_INFO
	.align		4
.L_57:
        /*0018*/ 	.byte	0x04, 0x17
        /*001a*/ 	.short	(.L_59 - .L_58)
.L_58:
        /*001c*/ 	.word	0x00000000
        /*0020*/ 	.short	0x0000
        /*0022*/ 	.short	0x0000
        /*0024*/ 	.byte	0x00, 0xf5, 0x21, 0x00


	//----- nvinfo : EIATTR_SPARSE_MMA_MASK
	.align		4
.L_59:
        /*0028*/ 	.byte	0x03, 0x50
        /*002a*/ 	.short	0x0000


	//----- nvinfo : EIATTR_MAXREG_COUNT
	.align		4
        /*002c*/ 	.byte	0x03, 0x1b
        /*002e*/ 	.short	0x00ff


	//----- nvinfo : EIATTR_MERCURY_ISA_VERSION
	.align		4
        /*0030*/ 	.byte	0x03, 0x5f
        /*0032*/ 	.short	0x0101


	//----- nvinfo : EIATTR_VRC_CTA_INIT_COUNT
	.align		4
        /*0034*/ 	.byte	0x02, 0x4a
	.zero		1
	.zero		1


	//----- nvinfo : EIATTR_EXIT_INSTR_OFFSETS
	.align		4
        /*0038*/ 	.byte	0x04, 0x1c
        /*003a*/ 	.short	(.L_61 - .L_60)


	//   ....[0]....
.L_60:
        /*003c*/ 	.word	0x00000500


	//----- nvinfo : EIATTR_CBANK_PARAM_SIZE
	.align		4
.L_61:
        /*0040*/ 	.byte	0x03, 0x19
        /*0042*/ 	.short	0x0010


	//----- nvinfo : EIATTR_PARAM_CBANK
	.align		4
        /*0044*/ 	.byte	0x04, 0x0a
        /*0046*/ 	.short	(.L_63 - .L_62)
	.align		4
.L_62:
        /*0048*/ 	.word	index@(.nv.constant0._Z22gpu_image_to_histogramPhPi)
        /*004c*/ 	.short	0x0380
        /*004e*/ 	.short	0x0010


	//----- nvinfo : EIATTR_SW_WAR
	.align		4
.L_63:
        /*0050*/ 	.byte	0x04, 0x36
        /*0052*/ 	.short	(.L_65 - .L_64)
.L_64:
        /*0054*/ 	.word	0x00000008
.L_65:


//--------------------- .nv.callgraph             --------------------------
	.section	.nv.callgraph,"",@"SHT_CUDA_CALLGRAPH"
	.align	4
	.sectionentsize	8
	.align		4
        /*0000*/ 	.word	0x00000000
	.align		4
        /*0004*/ 	.word	0xffffffff
	.align		4
        /*0008*/ 	.word	0x00000000
	.align		4
        /*000c*/ 	.word	0xfffffffe
	.align		4
        /*0010*/ 	.word	0x00000000
	.align		4
        /*0014*/ 	.word	0xfffffffd
	.align		4
        /*0018*/ 	.word	0x00000000
	.align		4
        /*001c*/ 	.word	0xfffffffc


//--------------------- .text._Z17kernel_queue_modePP2QPPhS2_ --------------------------
	.section	.text._Z17kernel_queue_modePP2QPPhS2_,"ax",@progbits
	.align	128
        .global         _Z17kernel_queue_modePP2QPPhS2_
        .type           _Z17kernel_queue_modePP2QPPhS2_,@function
        .size           _Z17kernel_queue_modePP2QPPhS2_,(.L_x_72 - _Z17kernel_queue_modePP2QPPhS2_)
        .other          _Z17kernel_queue_modePP2QPPhS2_,@"STO_CUDA_ENTRY STV_DEFAULT"
_Z17kernel_queue_modePP2QPPhS2_:
.text._Z17kernel_queue_modePP2QPPhS2_:
[----:B------:R-:W-:Y:S01]  /*0000*/  LDC R1, c[0x0][0x37c] ;  /* 0x0000df00ff017b82 */ /* 0x000fe20000000800 */
[----:B------:R-:W0:Y:S07]  /*0010*/  S2R R7, SR_TID.X ;  /* 0x0000000000077919 */ /* 0x000e2e0000002100 */
[----:B------:R-:W1:Y:S01]  /*0020*/  LDC.64 R12, c[0x0][0x380] ;  /* 0x0000e000ff0c7b82 */ /* 0x000e620000000a00 */
[----:B------:R-:W2:Y:S01]  /*0030*/  LDCU.64 UR10, c[0x0][0x358] ;  /* 0x00006b00ff0a77ac */ /* 0x000ea20008000a00 */
[----:B------:R-:W-:Y:S01]  /*0040*/  BSSY.RECONVERGENT B0, `(.L_x_0) ;  /* 0x0000019000007945 */ /* 0x000fe20003800200 */
[----:B------:R-:W3:Y:S01]  /*0050*/  S2R R11, SR_CTAID.X ;  /* 0x00000000000b7919 */ /* 0x000ee20000002500 */
[----:B0-----:R-:W-:-:S02]  /*0060*/  ISETP.GT.U32.AND P2, PT, R7, 0xff, PT ;  /* 0x000000ff0700780c */ /* 0x001fc40003f44070 */
[----:B------:R-:W-:Y:S02]  /*0070*/  SHF.R.U32.HI R6, RZ, 0x5, R7 ;  /* 0x00000005ff067819 */ /* 0x000fe40000011607 */
[----:B------:R-:W-:-:S03]  /*0080*/  LOP3.LUT R5, R7, 0x1f, RZ, 0xc0, !PT ;  /* 0x0000001f07057812 */ /* 0x000fc600078ec0ff */
[----:B------:R-:W-:Y:S01]  /*0090*/  VIADD R4, R6, 0xffffffff ;  /* 0xffffffff06047836 */ /* 0x000fe20000000000 */
[C---:B------:R-:W-:Y:S01]  /*00a0*/  ISETP.NE.AND P0, PT, R5.reuse, 0x1f, PT ;  /* 0x0000001f0500780c */ /* 0x040fe20003f05270 */
[----:B------:R-:W-:-:S03]  /*00b0*/  VIADD R3, R5, 0xffffffff ;  /* 0xffffffff05037836 */ /* 0x000fc60000000000 */
[----:B------:R-:W-:Y:S02]  /*00c0*/  ISETP.GT.U32.AND P1, PT, R4, 0x1f, PT ;  /* 0x0000001f0400780c */ /* 0x000fe40003f24070 */
[----:B------:R-:W-:Y:S01]  /*00d0*/  ISETP.GT.U32.AND P3, PT, R3, 0x1f, PT ;  /* 0x0000001f0300780c */ /* 0x000fe20003f64070 */
[----:B--23--:R-:W-:-:S12]  /*00e0*/  @P2 BRA `(.L_x_1) ;  /* 0x0000000000382947 */ /* 0x00cfd80003800000 */
[----:B------:R-:W0:Y:S01]  /*00f0*/  S2R R9, SR_CgaCtaId ;  /* 0x0000000000097919 */ /* 0x000e220000008800 */
[----:B------:R-:W2:Y:S01]  /*0100*/  LDC R14, c[0x0][0x370] ;  /* 0x0000dc00ff0e7b82 */ /* 0x000ea20000000800 */
[----:B------:R-:W-:-:S05]  /*0110*/  MOV R0, 0x400 ;  /* 0x0000040000007802 */ /* 0x000fca0000000f00 */
[----:B------:R-:W-:Y:S01]  /*0120*/  VIADD R2, R0, 0x400 ;  /* 0x0000040000027836 */ /* 0x000fe20000000000 */
[----:B0-----:R-:W-:-:S04]  /*0130*/  LEA R0, R9, R0, 0x18 ;  /* 0x0000000009007211 */ /* 0x001fc800078ec0ff */
[----:B------:R-:W-:Y:S01]  /*0140*/  LEA R2, R9, R2, 0x18 ;  /* 0x0000000209027211 */ /* 0x000fe200078ec0ff */
[----:B------:R-:W-:-:S07]  /*0150*/  IMAD.MOV.U32 R9, RZ, RZ, R7 ;  /* 0x000000ffff097224 */ /* 0x000fce00078e0007 */
.L_x_2:
[C---:B------:R-:W-:Y:S02]  /*0160*/  IMAD R8, R9.reuse, 0x4, R2 ;  /* 0x0000000409087824 */ /* 0x040fe400078e0202 */
[----:B------:R-:W-:Y:S02]  /*0170*/  IMAD R10, R9, 0x4, R0 ;  /* 0x00000004090a7824 */ /* 0x000fe400078e0200 */
[----:B--2---:R-:W-:Y:S01]  /*0180*/  IMAD.IADD R9, R14, 0x1, R9 ;  /* 0x000000010e097824 */ /* 0x004fe200078e0209 */
[----:B------:R0:W-:Y:S04]  /*0190*/  STS [R8], RZ ;  /* 0x000000ff08007388 */ /* 0x0001e80000000800 */
[----:B------:R0:W-:Y:S01]  /*01a0*/  STS [R10], RZ ;  /* 0x000000ff0a007388 */ /* 0x0001e20000000800 */
[----:B------:R-:W-:-:S13]  /*01b0*/  ISETP.GE.AND P2, PT, R9, 0x100, PT ;  /* 0x000001000900780c */ /* 0x000fda0003f46270 */
[----:B0-----:R-:W-:Y:S05]  /*01c0*/  @!P2 BRA `(.L_x_2) ;  /* 0xfffffffc00e4a947 */ /* 0x001fea000383ffff */
.L_x_1:
[----:B------:R-:W-:Y:S05]  /*01d0*/  BSYNC.RECONVERGENT B0 ;  /* 0x0000000000007941 */ /* 0x000fea0003800200 */
.L_x_0:
[C---:B------:R-:W-:Y:S01]  /*01e0*/  IMAD.SHL.U32 R2, R4.reuse, 0x20, RZ ;  /* 0x0000002004027824 */ /* 0x040fe200078e00ff */
[----:B------:R-:W-:Y:S01]  /*01f0*/  ISETP.GT.U32.OR P2, PT, R4, 0x1f, P3 ;  /* 0x0000001f0400780c */ /* 0x000fe20001f44470 */
[----:B-1----:R-:W-:Y:S01]  /*0200*/  IMAD.WIDE.U32 R12, R11, 0x8, R12 ;  /* 0x000000080b0c7825 */ /* 0x002fe200078e000c */
[C---:B------:R-:W-:Y:S01]  /*0210*/  ISETP.EQ.OR P0, PT, R6.reuse, 0x1f, !P0 ;  /* 0x0000001f0600780c */ /* 0x040fe20004702670 */
[----:B------:R-:W0:Y:S01]  /*0220*/  LDCU UR8, c[0x0][0x370] ;  /* 0x00006e00ff0877ac */ /* 0x000e220008000800 */
[----:B------:R-:W-:Y:S01]  /*0230*/  ISETP.EQ.OR P1, PT, R5, 0x1f, P1 ;  /* 0x0000001f0500780c */ /* 0x000fe20000f22670 */
[----:B------:R-:W-:Y:S01]  /*0240*/  IMAD.IADD R2, R3, 0x1, R2 ;  /* 0x0000000103027824 */ /* 0x000fe200078e0202 */
[----:B------:R-:W-:-:S03]  /*0250*/  ISETP.EQ.OR P3, PT, R6, 0x1f, P3 ;  /* 0x0000001f0600780c */ /* 0x000fc60001f62670 */
[----:B------:R-:W-:-:S10]  /*0260*/  VIADD R0, R2, 0x20 ;  /* 0x0000002002007836 */ /* 0x000fd40000000000 */
.L_x_38:
[----:B------:R-:W-:-:S13]  /*0270*/  ISETP.NE.AND P4, PT, R7, RZ, PT ;  /* 0x000000ff0700720c */ /* 0x000fda0003f85270 */
[----:B0123--:R-:W-:Y:S05]  /*0280*/  @P4 BRA `(.L_x_3) ;  /* 0x0000000000744947 */ /* 0x00ffea0003800000 */
[----:B------:R1:W5:Y:S01]  /*0290*/  LDG.E.64 R8, desc[UR10][R12.64] ;  /* 0x0000000a0c087981 */ /* 0x000362000c1e1b00 */
[----:B------:R-:W-:Y:S01]  /*02a0*/  BSSY B0, `(.L_x_4) ;  /* 0x0000006000007945 */ /* 0x000fe20003800000 */
.L_x_5:
[----:B-----5:R-:W2:Y:S04]  /*02b0*/  LD.E.STRONG.SYS R10, desc[UR10][R8.64+0x8] ;  /* 0x0000080a080a7980 */ /* 0x020ea8000c115900 */
[----:B------:R-:W2:Y:S01]  /*02c0*/  LD.E.STRONG.SYS R11, desc[UR10][R8.64+0x4] ;  /* 0x0000040a080b7980 */ /* 0x000ea2000c115900 */
[----:B------:R-:W-:Y:S05]  /*02d0*/  YIELD ;  /* 0x0000000000007946 */ /* 0x000fea0003800000 */
[----:B--2---:R-:W-:-:S13]  /*02e0*/  ISETP.GE.AND P4, PT, R10, R11, PT ;  /* 0x0000000b0a00720c */ /* 0x004fda0003f86270 */
[----:B------:R-:W-:Y:S05]  /*02f0*/  @P4 BRA `(.L_x_5) ;  /* 0xfffffffc00ec4947 */ /* 0x000fea000383ffff */
[----:B0-----:R-:W-:Y:S05]  /*0300*/  BSYNC B0 ;  /* 0x0000000000007941 */ /* 0x001fea0003800000 */
.L_x_4:
[----:B------:R-:W2:Y:S01]  /*0310*/  LD.E.STRONG.SYS R10, desc[UR10][R8.64+0x8] ;  /* 0x0000080a080a7980 */ /* 0x000ea2000c115900 */
[----:B------:R-:W0:Y:S01]  /*0320*/  S2UR UR5, SR_CgaCtaId ;  /* 0x00000000000579c3 */ /* 0x000e220000008800 */
[----:B--2---:R-:W-:-:S05]  /*0330*/  IMAD.HI R11, R10, 0x66666667, RZ ;  /* 0x666666670a0b7827 */ /* 0x004fca00078e02ff */
[----:B------:R-:W-:-:S04]  /*0340*/  SHF.R.U32.HI R14, RZ, 0x1f, R11 ;  /* 0x0000001fff0e7819 */ /* 0x000fc8000001160b */
[----:B------:R-:W-:-:S05]  /*0350*/  LEA.HI.SX32 R11, R11, R14, 0x1e ;  /* 0x0000000e0b0b7211 */ /* 0x000fca00078ff2ff */
[----:B------:R-:W-:-:S04]  /*0360*/  IMAD R11, R11, -0xa, R10 ;  /* 0xfffffff60b0b7824 */ /* 0x000fc800078e020a */
[----:B------:R-:W-:-:S06]  /*0370*/  IMAD.WIDE R10, R11, 0x4, R8 ;  /* 0x000000040b0a7825 */ /* 0x000fcc00078e0208 */
[----:B------:R-:W2:Y:S01]  /*0380*/  LD.E R10, desc[UR10][R10.64+0xc] ;  /* 0x00000c0a0a0a7980 */ /* 0x000ea2000c101900 */
[----:B------:R-:W-:Y:S02]  /*0390*/  UMOV UR4, 0x400 ;  /* 0x0000040000047882 */ /* 0x000fe40000000000 */
[----:B0-----:R-:W-:-:S09]  /*03a0*/  ULEA UR4, UR5, UR4, 0x18 ;  /* 0x0000000405047291 */ /* 0x001fd2000f8ec0ff */
[----:B--2---:R2:W-:Y:S04]  /*03b0*/  STS [UR4+0x1000], R10 ;  /* 0x0010000aff007988 */ /* 0x0045e80008000804 */
[----:B------:R-:W3:Y:S02]  /*03c0*/  LD.E.STRONG.SYS R14, desc[UR10][R8.64] ;  /* 0x0000000a080e7980 */ /* 0x000ee4000c115900 */
[----:B---3--:R-:W-:-:S05]  /*03d0*/  VIADD R15, R14, 0x1 ;  /* 0x000000010e0f7836 */ /* 0x008fca0000000000 */
[----:B------:R2:W-:Y:S04]  /*03e0*/  ST.E.STRONG.SYS desc[UR10][R8.64], R15 ;  /* 0x0000000f08007985 */ /* 0x0005e8000c11590a */
[----:B------:R-:W3:Y:S02]  /*03f0*/  LD.E.STRONG.SYS R14, desc[UR10][R8.64+0x8] ;  /* 0x0000080a080e7980 */ /* 0x000ee4000c115900 */
[----:B---3--:R-:W-:-:S05]  /*0400*/  VIADD R17, R14, 0x1 ;  /* 0x000000010e117836 */ /* 0x008fca0000000000 */
[----:B------:R2:W-:Y:S01]  /*0410*/  ST.E.STRONG.SYS desc[UR10][R8.64+0x8], R17 ;  /* 0x0000081108007985 */ /* 0x0005e2000c11590a */
[----:B------:R-:W-:Y:S06]  /*0420*/  MEMBAR.SC.SYS ;  /* 0x0000000000007992 */ /* 0x000fec0000003000 */
[----:B------:R-:W-:-:S00]  /*0430*/  ERRBAR ;  /* 0x00000000000079ab */ /* 0x000fc00000000000 */
[----:B------:R-:W-:Y:S06]  /*0440*/  CGAERRBAR ;  /* 0x00000000000075ab */ /* 0x000fec0000000000 */
[----:B------:R-:W-:Y:S01]  /*0450*/  CCTL.IVALL ;  /* 0x00000000ff00798f */ /* 0x000fe20002000000 */
.L_x_3:
[----:B------:R-:W-:Y:S05]  /*0460*/  WARPSYNC.ALL ;  /* 0x0000000000007948 */ /* 0x000fea0003800000 */
[----:B------:R-:W3:Y:S08]  /*0470*/  S2UR UR5, SR_CgaCtaId ;  /* 0x00000000000579c3 */ /* 0x000ef00000008800 */
[----:B------:R-:W-:Y:S06]  /*0480*/  BAR.SYNC.DEFER_BLOCKING 0x0 ;  /* 0x0000000000007b1d */ /* 0x000fec0000010000 */
[----:B------:R-:W-:-:S02]  /*0490*/  UMOV UR4, 0x400 ;  /* 0x0000040000047882 */ /* 0x000fc40000000000 */
[----:B---3--:R-:W-:-:S09]  /*04a0*/  ULEA UR6, UR5, UR4, 0x18 ;  /* 0x0000000405067291 */ /* 0x008fd2000f8ec0ff */
[----:B------:R-:W3:Y:S02]  /*04b0*/  LDS R29, [UR6+0x1000] ;  /* 0x00100006ff1d7984 */ /* 0x000ee40008000800 */
[----:B---3--:R-:W-:-:S13]  /*04c0*/  ISETP.NE.AND P4, PT, R29, -0x1, PT ;  /* 0xffffffff1d00780c */ /* 0x008fda0003f85270 */
[----:B------:R-:W-:Y:S05]  /*04d0*/  @!P4 BRA `(.L_x_6) ;  /* 0x0000001400acc947 */ /* 0x000fea0003800000 */
[----:B------:R-:W3:Y:S01]  /*04e0*/  LDCU.64 UR12, c[0x0][0x388] ;  /* 0x00007100ff0c77ac */ /* 0x000ee20008000a00 */
[----:B------:R-:W-:Y:S01]  /*04f0*/  IMAD.SHL.U32 R29, R29, 0x400, RZ ;  /* 0x000004001d1d7824 */ /* 0x000fe200078e00ff */
[C---:B------:R-:W-:Y:S01]  /*0500*/  ISETP.GT.U32.AND P5, PT, R4.reuse, 0x1f, PT ;  /* 0x0000001f0400780c */ /* 0x040fe20003fa4070 */
[----:B--2---:R-:W-:Y:S01]  /*0510*/  IMAD.SHL.U32 R8, R4, 0x20, RZ ;  /* 0x0000002004087824 */ /* 0x004fe200078e00ff */
[----:B------:R-:W-:Y:S02]  /*0520*/  LOP3.LUT R22, R7, 0x3e0, RZ, 0xc0, !PT ;  /* 0x000003e007167812 */ /* 0x000fe400078ec0ff */
[----:B------:R-:W-:Y:S02]  /*0530*/  SHF.R.S32.HI R23, RZ, 0x1f, R29 ;  /* 0x0000001fff177819 */ /* 0x000fe4000001141d */
[--C-:B------:R-:W-:Y:S02]  /*0540*/  LOP3.LUT R10, R8, 0x1f, R7.reuse, 0xf8, !PT ;  /* 0x0000001f080a7812 */ /* 0x100fe400078ef807 */
[----:B------:R-:W-:-:S02]  /*0550*/  LOP3.LUT R16, R22, 0x1f, R7, 0xf8, !PT ;  /* 0x0000001f16107812 */ /* 0x000fc400078ef807 */
[----:B---3--:R-:W-:-:S04]  /*0560*/  IADD3 R21, P4, PT, R29, UR12, RZ ;  /* 0x0000000c1d157c10 */ /* 0x008fc8000ff9e0ff */
[----:B------:R-:W-:Y:S01]  /*0570*/  IADD3.X R17, PT, PT, R23, UR13, RZ, P4, !PT ;  /* 0x0000000d17117c10 */ /* 0x000fe2000a7fe4ff */
[----:B------:R-:W2:Y:S01]  /*0580*/  LDCU.64 UR12, c[0x0][0x390] ;  /* 0x00007200ff0c77ac */ /* 0x000ea20008000a00 */
[-C--:B------:R-:W-:Y:S02]  /*0590*/  @!P2 IADD3 R18, P6, PT, R2, R21.reuse, RZ ;  /* 0x000000150212a210 */ /* 0x080fe40007fde0ff */
[----:B------:R-:W-:-:S03]  /*05a0*/  @!P5 IADD3 R14, P4, PT, R10, R21, RZ ;  /* 0x000000150a0ed210 */ /* 0x000fc60007f9e0ff */
[--C-:B------:R-:W-:Y:S01]  /*05b0*/  @!P2 IMAD.X R19, RZ, RZ, R17.reuse, P6 ;  /* 0x000000ffff13a224 */ /* 0x100fe200030e0611 */
[-C--:B------:R-:W-:Y:S01]  /*05c0*/  IADD3 R8, P6, PT, R16, R21.reuse, RZ ;  /* 0x0000001510087210 */ /* 0x080fe20007fde0ff */
[----:B------:R-:W-:Y:S01]  /*05d0*/  @!P5 IMAD.X R15, RZ, RZ, R17, P4 ;  /* 0x000000ffff0fd224 */ /* 0x000fe200020e0611 */
[----:B------:R-:W-:-:S03]  /*05e0*/  @!P1 IADD3 R10, P4, PT, R10, R21, RZ ;  /* 0x000000150a0a9210 */ /* 0x000fc60007f9e0ff */
[--C-:B------:R-:W-:Y:S01]  /*05f0*/  IMAD.X R9, RZ, RZ, R17.reuse, P6 ;  /* 0x000000ffff097224 */ /* 0x100fe200030e0611 */
[----:B------:R-:W3:Y:S01]  /*0600*/  @!P2 LDG.E.U8 R19, desc[UR10][R18.64] ;  /* 0x0000000a1213a981 */ /* 0x000ee2000c1e1100 */
[----:B------:R-:W-:-:S03]  /*0610*/  @!P1 IMAD.X R11, RZ, RZ, R17, P4 ;  /* 0x000000ffff0b9224 */ /* 0x000fc600020e0611 */
[----:B------:R-:W3:Y:S04]  /*0620*/  LDG.E.U8 R24, desc[UR10][R8.64] ;  /* 0x0000000a08187981 */ /* 0x000ee8000c1e1100 */
[----:B------:R-:W4:Y:S04]  /*0630*/  @!P5 LDG.E.U8 R15, desc[UR10][R14.64] ;  /* 0x0000000a0e0fd981 */ /* 0x000f28000c1e1100 */
[----:B------:R-:W5:Y:S01]  /*0640*/  @!P1 LDG.E.U8 R11, desc[UR10][R10.64+0x1] ;  /* 0x0000010a0a0b9981 */ /* 0x000f62000c1e1100 */
[----:B------:R-:W-:Y:S01]  /*0650*/  IMAD.SHL.U32 R34, R4, 0x20, RZ ;  /* 0x0000002004227824 */ /* 0x000fe200078e00ff */
[----:B------:R-:W-:-:S04]  /*0660*/  P2R R28, PR, RZ, 0x2 ;  /* 0x00000002ff1c7803 */ /* 0x000fc80000000000 */
[----:B------:R-:W-:Y:S02]  /*0670*/  LOP3.LUT R34, R34, 0x1f, R7, 0xf8, !PT ;  /* 0x0000001f22227812 */ /* 0x000fe400078ef807 */
[-C--:B---3--:R-:W-:Y:S02]  /*0680*/  @!P2 ISETP.GE.U32.AND P6, PT, R19, R24.reuse, PT ;  /* 0x000000181300a20c */ /* 0x088fe40003fc6070 */
[-C--:B----4-:R-:W-:Y:S02]  /*0690*/  @!P5 ISETP.GE.U32.AND P4, PT, R15, R24.reuse, PT ;  /* 0x000000180f00d20c */ /* 0x090fe40003f86070 */
[----:B------:R-:W-:Y:S02]  /*06a0*/  @!P2 SEL R33, RZ, 0xff80, !P6 ;  /* 0x0000ff80ff21a807 */ /* 0x000fe40007000000 */
[----:B-----5:R-:W-:Y:S02]  /*06b0*/  @!P1 ISETP.GE.U32.AND P6, PT, R11, R24, PT ;  /* 0x000000180b00920c */ /* 0x020fe40003fc6070 */
[----:B------:R-:W-:-:S02]  /*06c0*/  @!P5 SEL R35, RZ, 0x40, !P4 ;  /* 0x00000040ff23d807 */ /* 0x000fc40006000000 */
[----:B------:R-:W-:Y:S02]  /*06d0*/  ISETP.GT.U32.AND P4, PT, R3, 0x1f, PT ;  /* 0x0000001f0300780c */ /* 0x000fe40003f84070 */
[----:B------:R-:W-:Y:S02]  /*06e0*/  @!P1 SEL R25, RZ, 0x20, !P6 ;  /* 0x00000020ff199807 */ /* 0x000fe40007000000 */
[----:B------:R-:W-:-:S05]  /*06f0*/  IADD3 R18, P6, PT, R22, R3, RZ ;  /* 0x0000000316127210 */ /* 0x000fca0007fde0ff */
[----:B------:R-:W-:Y:S01]  /*0700*/  IMAD.X R14, RZ, RZ, RZ, P6 ;  /* 0x000000ffff0e7224 */ /* 0x000fe200030e06ff */
[----:B------:R-:W-:-:S05]  /*0710*/  @!P3 IADD3 R10, P6, PT, R21, R18, RZ ;  /* 0x00000012150ab210 */ /* 0x000fca0007fde0ff */
[----:B------:R-:W-:Y:S01]  /*0720*/  @!P3 IMAD.X R11, R17, 0x1, R14, P6 ;  /* 0x00000001110bb824 */ /* 0x000fe200030e060e */
[----:B------:R-:W-:-:S05]  /*0730*/  @!P4 IADD3 R14, P6, PT, R0, R21, RZ ;  /* 0x00000015000ec210 */ /* 0x000fca0007fde0ff */
[----:B------:R-:W-:Y:S01]  /*0740*/  @!P4 IMAD.X R15, RZ, RZ, R17, P6 ;  /* 0x000000ffff0fc224 */ /* 0x000fe200030e0611 */
[----:B--2---:R-:W-:Y:S01]  /*0750*/  IADD3 R29, P6, PT, R29, UR12, RZ ;  /* 0x0000000c1d1d7c10 */ /* 0x004fe2000ffde0ff */
[----:B------:R-:W2:Y:S03]  /*0760*/  @!P3 LDG.E.U8 R11, desc[UR10][R10.64+0x20] ;  /* 0x0000200a0a0bb981 */ /* 0x000ea6000c1e1100 */
[----:B------:R-:W-:Y:S01]  /*0770*/  IADD3.X R23, PT, PT, R23, UR13, RZ, P6, !PT ;  /* 0x0000000d17177c10 */ /* 0x000fe2000b7fe4ff */
[----:B------:R-:W3:Y:S01]  /*0780*/  @!P4 LDG.E.U8 R15, desc[UR10][R14.64] ;  /* 0x0000000a0e0fc981 */ /* 0x000ee2000c1e1100 */
[----:B------:R-:W-:-:S05]  /*0790*/  @!P2 IADD3 R20, P6, PT, R2, R29, RZ ;  /* 0x0000001d0214a210 */ /* 0x000fca0007fde0ff */
[----:B------:R-:W-:Y:S01]  /*07a0*/  @!P2 IMAD.X R21, RZ, RZ, R23, P6 ;  /* 0x000000ffff15a224 */ /* 0x000fe200030e0617 */
[----:B------:R-:W-:-:S05]  /*07b0*/  IADD3 R16, P6, PT, R16, R29, RZ ;  /* 0x0000001d10107210 */ /* 0x000fca0007fde0ff */
[--C-:B------:R-:W-:Y:S01]  /*07c0*/  IMAD.X R17, RZ, RZ, R23.reuse, P6 ;  /* 0x000000ffff117224 */ /* 0x100fe200030e0617 */
[----:B------:R-:W-:Y:S01]  /*07d0*/  @!P5 IADD3 R18, P6, PT, R34, R29, RZ ;  /* 0x0000001d2212d210 */ /* 0x000fe20007fde0ff */
[----:B------:R-:W4:Y:S04]  /*07e0*/  @!P2 LDG.E.U8 R21, desc[UR10][R20.64] ;  /* 0x0000000a1415a981 */ /* 0x000f28000c1e1100 */
[----:B------:R-:W-:Y:S01]  /*07f0*/  @!P5 IMAD.X R19, RZ, RZ, R23, P6 ;  /* 0x000000ffff13d224 */ /* 0x000fe200030e0617 */
[----:B------:R-:W-:-:S05]  /*0800*/  ISETP.NE.AND P6, PT, R5, 0x1f, PT ;  /* 0x0000001f0500780c */ /* 0x000fca0003fc5270 */
[----:B------:R-:W5:Y:S08]  /*0810*/  @!P5 LDG.E.U8 R19, desc[UR10][R18.64] ;  /* 0x0000000a1213d981 */ /* 0x000f70000c1e1100 */
[----:B------:R-:W2:Y:S02]  /*0820*/  @P6 LDG.E.U8 R27, desc[UR10][R8.64+0x1] ;  /* 0x0000010a081b6981 */ /* 0x000ea4000c1e1100 */
[----:B--2---:R-:W-:-:S02]  /*0830*/  @P6 ISETP.GE.U32.AND P1, PT, R27, R24, PT ;  /* 0x000000181b00620c */ /* 0x004fc40003f26070 */
[----:B------:R-:W2:Y:S02]  /*0840*/  @!P0 LDG.E.U8 R27, desc[UR10][R8.64+0x21] ;  /* 0x0000210a081b8981 */ /* 0x000ea4000c1e1100 */
[----:B------:R-:W-:Y:S02]  /*0850*/  @P6 SEL R26, RZ, 0x10, !P1 ;  /* 0x00000010ff1a6807 */ /* 0x000fe40004800000 */
[----:B--2---:R-:W-:-:S04]  /*0860*/  @!P0 ISETP.GE.U32.AND P1, PT, R27, R24, PT ;  /* 0x000000181b00820c */ /* 0x004fc80003f26070 */
[----:B------:R-:W-:Y:S02]  /*0870*/  @!P0 SEL R27, RZ, 0x8, !P1 ;  /* 0x00000008ff1b8807 */ /* 0x000fe40004800000 */
[----:B------:R-:W-:Y:S02]  /*0880*/  ISETP.NE.AND P1, PT, R28, RZ, PT ;  /* 0x000000ff1c00720c */ /* 0x000fe40003f25270 */
[----:B------:R-:W4:Y:S01]  /*0890*/  LDG.E.U8 R28, desc[UR10][R16.64] ;  /* 0x0000000a101c7981 */ /* 0x000f22000c1e1100 */
[----:B------:R-:W-:Y:S02]  /*08a0*/  P2R R31, PR, RZ, 0x1 ;  /* 0x00000001ff1f7803 */ /* 0x000fe40000000000 */
[----:B------:R-:W-:Y:S02]  /*08b0*/  PRMT R32, RZ, 0x7610, R32 ;  /* 0x00007610ff207816 */ /* 0x000fe40000000020 */
[----:B------:R-:W-:Y:S02]  /*08c0*/  PRMT R30, RZ, 0x7610, R30 ;  /* 0x00007610ff1e7816 */ /* 0x000fe4000000001e */
[----:B------:R-:W-:-:S04]  /*08d0*/  @!P2 PRMT R32, R33, 0x7610, R32 ;  /* 0x000076102120a816 */ /* 0x000fc80000000020 */
[----:B------:R-:W-:-:S04]  /*08e0*/  @!P5 LOP3.LUT R35, R35, R32, RZ, 0xfc, !PT ;  /* 0x000000202323d212 */ /* 0x000fc800078efcff */
[----:B------:R-:W-:Y:S02]  /*08f0*/  @!P5 PRMT R32, R35, 0x7610, R32 ;  /* 0x000076102320d816 */ /* 0x000fe40000000020 */
[----:B----4-:R-:W-:-:S04]  /*0900*/  @!P2 ISETP.GE.U32.AND P0, PT, R21, R28, PT ;  /* 0x0000001c1500a20c */ /* 0x010fc80003f06070 */
[----:B------:R-:W-:Y:S02]  /*0910*/  @!P2 SEL R36, RZ, 0xff80, !P0 ;  /* 0x0000ff80ff24a807 */ /* 0x000fe40004000000 */
[----:B-----5:R-:W-:Y:S02]  /*0920*/  @!P5 ISETP.GE.U32.AND P0, PT, R19, R28, PT ;  /* 0x0000001c1300d20c */ /* 0x020fe40003f06070 */
[----:B------:R-:W-:Y:S02]  /*0930*/  @!P2 PRMT R30, R36, 0x7610, R30 ;  /* 0x00007610241ea816 */ /* 0x000fe4000000001e */
[----:B------:R-:W-:-:S04]  /*0940*/  @!P5 SEL R37, RZ, 0x40, !P0 ;  /* 0x00000040ff25d807 */ /* 0x000fc80004000000 */
[----:B------:R-:W-:-:S04]  /*0950*/  @!P5 LOP3.LUT R37, R37, R30, RZ, 0xfc, !PT ;  /* 0x0000001e2525d212 */ /* 0x000fc800078efcff */
[----:B------:R-:W-:Y:S02]  /*0960*/  @!P5 PRMT R30, R37, 0x7610, R30 ;  /* 0x00007610251ed816 */ /* 0x000fe4000000001e */
[----:B------:R-:W-:Y:S01]  /*0970*/  @!P1 IADD3 R18, P5, PT, R34, R29, RZ ;  /* 0x0000001d22129210 */ /* 0x000fe20007fbe0ff */
[----:B------:R-:W2:Y:S04]  /*0980*/  @P6 LDG.E.U8 R37, desc[UR10][R16.64+0x1] ;  /* 0x0000010a10256981 */ /* 0x000ea8000c1e1100 */
[----:B------:R-:W-:Y:S01]  /*0990*/  @!P1 IMAD.X R19, RZ, RZ, R23, P5 ;  /* 0x000000ffff139224 */ /* 0x000fe200028e0617 */
[----:B------:R-:W-:-:S05]  /*09a0*/  IADD3 R20, P5, PT, R22, R3, RZ ;  /* 0x0000000316147210 */ /* 0x000fca0007fbe0ff */
[----:B------:R-:W-:Y:S01]  /*09b0*/  IMAD.X R22, RZ, RZ, RZ, P5 ;  /* 0x000000ffff167224 */ /* 0x000fe200028e06ff */
[----:B------:R-:W-:Y:S01]  /*09c0*/  @!P3 IADD3 R20, P5, PT, R29, R20, RZ ;  /* 0x000000141d14b210 */ /* 0x000fe20007fbe0ff */
[----:B------:R-:W4:Y:S04]  /*09d0*/  @!P1 LDG.E.U8 R19, desc[UR10][R18.64+0x1] ;  /* 0x0000010a12139981 */ /* 0x000f28000c1e1100 */
[----:B------:R-:W-:Y:S01]  /*09e0*/  @!P3 IMAD.X R21, R23, 0x1, R22, P5 ;  /* 0x000000011715b824 */ /* 0x000fe200028e0616 */
[----:B------:R-:W-:-:S05]  /*09f0*/  @!P4 IADD3 R22, P5, PT, R0, R29, RZ ;  /* 0x0000001d0016c210 */ /* 0x000fca0007fbe0ff */
[----:B------:R-:W-:Y:S01]  /*0a00*/  @!P4 IMAD.X R23, RZ, RZ, R23, P5 ;  /* 0x000000ffff17c224 */ /* 0x000fe200028e0617 */
[----:B------:R-:W-:Y:S01]  /*0a10*/  ISETP.NE.AND P5, PT, R6, 0x1f, PT ;  /* 0x0000001f0600780c */ /* 0x000fe20003fa5270 */
[----:B------:R-:W5:Y:S04]  /*0a20*/  @!P3 LDG.E.U8 R21, desc[UR10][R20.64+0x20] ;  /* 0x0000200a1415b981 */ /* 0x000f68000c1e1100 */
[----:B------:R-:W3:Y:S08]  /*0a30*/  @!P4 LDG.E.U8 R23, desc[UR10][R22.64] ;  /* 0x0000000a1617c981 */ /* 0x000ef0000c1e1100 */
[----:B------:R-:W2:Y:S02]  /*0a40*/  @P5 LDG.E.U8 R9, desc[UR10][R8.64+0x20] ;  /* 0x0000200a08095981 */ /* 0x000ea4000c1e1100 */
[----:B--2---:R-:W-:-:S02]  /*0a50*/  @P5 ISETP.GE.U32.AND P0, PT, R9, R24, PT ;  /* 0x000000180900520c */ /* 0x004fc40003f06070 */
[----:B------:R-:W2:Y:S02]  /*0a60*/  @P5 LDG.E.U8 R9, desc[UR10][R16.64+0x20] ;  /* 0x0000200a10095981 */ /* 0x000ea4000c1e1100 */
[----:B------:R-:W-:Y:S02]  /*0a70*/  @P5 SEL R29, RZ, 0x4, !P0 ;  /* 0x00000004ff1d5807 */ /* 0x000fe40004000000 */
[----:B------:R-:W-:-:S04]  /*0a80*/  @!P3 ISETP.GE.U32.AND P0, PT, R11, R24, PT ;  /* 0x000000180b00b20c */ /* 0x000fc80003f06070 */
[----:B------:R-:W-:Y:S02]  /*0a90*/  @!P3 SEL R33, RZ, 0x2, !P0 ;  /* 0x00000002ff21b807 */ /* 0x000fe40004000000 */
[----:B----4-:R-:W-:-:S04]  /*0aa0*/  @!P1 ISETP.GE.U32.AND P0, PT, R19, R28, PT ;  /* 0x0000001c1300920c */ /* 0x010fc80003f06070 */
[----:B------:R-:W-:Y:S02]  /*0ab0*/  @!P1 SEL R35, RZ, 0x20, !P0 ;  /* 0x00000020ff239807 */ /* 0x000fe40004000000 */
[----:B------:R-:W-:-:S04]  /*0ac0*/  @P6 ISETP.GE.U32.AND P0, PT, R37, R28, PT ;  /* 0x0000001c2500620c */ /* 0x000fc80003f06070 */
[----:B------:R-:W-:Y:S02]  /*0ad0*/  @P6 SEL R37, RZ, 0x10, !P0 ;  /* 0x00000010ff256807 */ /* 0x000fe40004000000 */
[----:B------:R-:W-:-:S13]  /*0ae0*/  ISETP.NE.AND P0, PT, R31, RZ, PT ;  /* 0x000000ff1f00720c */ /* 0x000fda0003f05270 */
[----:B------:R-:W4:Y:S01]  /*0af0*/  @!P0 LDG.E.U8 R31, desc[UR10][R16.64+0x21] ;  /* 0x0000210a101f8981 */ /* 0x000f22000c1e1100 */
[----:B------:R-:W-:Y:S02]  /*0b00*/  @!P1 LOP3.LUT R25, R25, R32, RZ, 0xfc, !PT ;  /* 0x0000002019199212 */ /* 0x000fe400078efcff */
[----:B------:R-:W-:Y:S02]  /*0b10*/  @!P1 LOP3.LUT R35, R35, R30, RZ, 0xfc, !PT ;  /* 0x0000001e23239212 */ /* 0x000fe400078efcff */
[----:B------:R-:W-:Y:S02]  /*0b20*/  @!P1 PRMT R32, R25, 0x7610, R32 ;  /* 0x0000761019209816 */ /* 0x000fe40000000020 */
[----:B------:R-:W-:Y:S02]  /*0b30*/  @!P1 PRMT R30, R35, 0x7610, R30 ;  /* 0x00007610231e9816 */ /* 0x000fe4000000001e */
[----:B------:R-:W-:Y:S02]  /*0b40*/  @P6 LOP3.LUT R26, R26, R32, RZ, 0xfc, !PT ;  /* 0x000000201a1a6212 */ /* 0x000fe400078efcff */
[----:B------:R-:W-:-:S02]  /*0b50*/  @P6 LOP3.LUT R37, R37, R30, RZ, 0xfc, !PT ;  /* 0x0000001e25256212 */ /* 0x000fc400078efcff */
[----:B------:R-:W-:Y:S02]  /*0b60*/  @P6 PRMT R32, R26, 0x7610, R32 ;  /* 0x000076101a206816 */ /* 0x000fe40000000020 */
[----:B------:R-:W-:Y:S02]  /*0b70*/  @P6 PRMT R30, R37, 0x7610, R30 ;  /* 0x00007610251e6816 */ /* 0x000fe4000000001e */
[----:B------:R-:W-:-:S04]  /*0b80*/  @!P0 LOP3.LUT R27, R27, R32, RZ, 0xfc, !PT ;  /* 0x000000201b1b8212 */ /* 0x000fc800078efcff */
[----:B------:R-:W-:-:S04]  /*0b90*/  @!P0 PRMT R32, R27, 0x7610, R32 ;  /* 0x000076101b208816 */ /* 0x000fc80000000020 */
[----:B------:R-:W-:-:S04]  /*0ba0*/  @P5 LOP3.LUT R29, R29, R32, RZ, 0xfc, !PT ;  /* 0x000000201d1d5212 */ /* 0x000fc800078efcff */
[----:B------:R-:W-:-:S04]  /*0bb0*/  @P5 PRMT R32, R29, 0x7610, R32 ;  /* 0x000076101d205816 */ /* 0x000fc80000000020 */
[----:B------:R-:W-:-:S04]  /*0bc0*/  @!P3 LOP3.LUT R33, R33, R32, RZ, 0xfc, !PT ;  /* 0x000000202121b212 */ /* 0x000fc800078efcff */
[----:B------:R-:W-:Y:S01]  /*0bd0*/  @!P3 PRMT R32, R33, 0x7610, R32 ;  /* 0x000076102120b816 */ /* 0x000fe20000000020 */
[----:B------:R-:W-:Y:S02]  /*0be0*/  UMOV UR4, 0x400 ;  /* 0x0000040000047882 */ /* 0x000fe40000000000 */
[----:B------:R-:W-:-:S04]  /*0bf0*/  UIADD3 UR4, UPT, UPT, UR4, 0x400, URZ ;  /* 0x0000040004047890 */ /* 0x000fc8000fffe0ff */
[----:B------:R-:W-:Y:S01]  /*0c00*/  ULEA UR5, UR5, UR4, 0x18 ;  /* 0x0000000405057291 */ /* 0x000fe2000f8ec0ff */
[----:B------:R-:W-:Y:S01]  /*0c10*/  BSSY.RECONVERGENT B0, `(.L_x_7) ;  /* 0x000004d000007945 */ /* 0x000fe20003800200 */
[----:B----4-:R-:W-:-:S04]  /*0c20*/  @!P0 ISETP.GE.U32.AND P6, PT, R31, R28, PT ;  /* 0x0000001c1f00820c */ /* 0x010fc80003fc6070 */
[----:B------:R-:W-:Y:S02]  /*0c30*/  @!P0 SEL R11, RZ, 0x8, !P6 ;  /* 0x00000008ff0b8807 */ /* 0x000fe40007000000 */
[----:B--2---:R-:W-:Y:S02]  /*0c40*/  @P5 ISETP.GE.U32.AND P6, PT, R9, R28, PT ;  /* 0x0000001c0900520c */ /* 0x004fe40003fc6070 */
[----:B------:R-:W-:Y:S02]  /*0c50*/  @!P0 LOP3.LUT R11, R11, R30, RZ, 0xfc, !PT ;  /* 0x0000001e0b0b8212 */ /* 0x000fe400078efcff */
[----:B------:R-:W-:Y:S02]  /*0c60*/  @P5 SEL R9, RZ, 0x4, !P6 ;  /* 0x00000004ff095807 */ /* 0x000fe40007000000 */
[----:B------:R-:W-:Y:S02]  /*0c70*/  @!P0 PRMT R30, R11, 0x7610, R30 ;  /* 0x000076100b1e8816 */ /* 0x000fe4000000001e */
[----:B-----5:R-:W-:-:S02]  /*0c80*/  @!P3 ISETP.GE.U32.AND P6, PT, R21, R28, PT ;  /* 0x0000001c1500b20c */ /* 0x020fc40003fc6070 */
[----:B------:R-:W-:-:S04]  /*0c90*/  @P5 LOP3.LUT R9, R9, R30, RZ, 0xfc, !PT ;  /* 0x0000001e09095212 */ /* 0x000fc800078efcff */
[----:B------:R-:W-:Y:S02]  /*0ca0*/  @P5 PRMT R30, R9, 0x7610, R30 ;  /* 0x00007610091e5816 */ /* 0x000fe4000000001e */
[----:B------:R-:W-:Y:S02]  /*0cb0*/  @!P3 SEL R9, RZ, 0x2, !P6 ;  /* 0x00000002ff09b807 */ /* 0x000fe40007000000 */
[----:B---3--:R-:W-:Y:S02]  /*0cc0*/  @!P4 ISETP.GE.U32.AND P5, PT, R15, R24, PT ;  /* 0x000000180f00c20c */ /* 0x008fe40003fa6070 */
[----:B------:R-:W-:Y:S02]  /*0cd0*/  @!P3 LOP3.LUT R9, R9, R30, RZ, 0xfc, !PT ;  /* 0x0000001e0909b212 */ /* 0x000fe400078efcff */
[----:B------:R-:W-:Y:S02]  /*0ce0*/  @!P4 ISETP.GE.U32.AND P6, PT, R23, R28, PT ;  /* 0x0000001c1700c20c */ /* 0x000fe40003fc6070 */
[----:B------:R-:W-:-:S02]  /*0cf0*/  @!P3 PRMT R30, R9, 0x7610, R30 ;  /* 0x00007610091eb816 */ /* 0x000fc4000000001e */
[----:B------:R-:W-:Y:S02]  /*0d00*/  @!P4 SEL R9, RZ, 0x1, !P5 ;  /* 0x00000001ff09c807 */ /* 0x000fe40006800000 */
[----:B------:R-:W-:Y:S02]  /*0d10*/  @!P4 SEL R11, RZ, 0x1, !P6 ;  /* 0x00000001ff0bc807 */ /* 0x000fe40007000000 */
[----:B------:R-:W-:Y:S02]  /*0d20*/  @!P4 LOP3.LUT R9, R32, R9, RZ, 0xfc, !PT ;  /* 0x000000092009c212 */ /* 0x000fe400078efcff */
[----:B------:R-:W-:Y:S02]  /*0d30*/  @!P4 LOP3.LUT R11, R30, R11, RZ, 0xfc, !PT ;  /* 0x0000000b1e0bc212 */ /* 0x000fe400078efcff */
[----:B------:R-:W-:Y:S02]  /*0d40*/  @!P4 PRMT R32, R9, 0x7610, R32 ;  /* 0x000076100920c816 */ /* 0x000fe40000000020 */
[----:B------:R-:W-:-:S02]  /*0d50*/  @!P4 PRMT R30, R11, 0x7610, R30 ;  /* 0x000076100b1ec816 */ /* 0x000fc4000000001e */
[----:B------:R-:W-:Y:S02]  /*0d60*/  ISETP.GT.U32.AND P4, PT, R7, 0xff, PT ;  /* 0x000000ff0700780c */ /* 0x000fe40003f84070 */
[----:B------:R-:W-:Y:S02]  /*0d70*/  LOP3.LUT R32, R32, 0xff, RZ, 0xc0, !PT ;  /* 0x000000ff20207812 */ /* 0x000fe400078ec0ff */
[----:B------:R-:W-:Y:S02]  /*0d80*/  LOP3.LUT R30, R30, 0xff, RZ, 0xc0, !PT ;  /* 0x000000ff1e1e7812 */ /* 0x000fe400078ec0ff */
[----:B------:R-:W-:Y:S02]  /*0d90*/  LEA R32, R32, UR6, 0x2 ;  /* 0x0000000620207c11 */ /* 0x000fe4000f8e10ff */
[----:B------:R-:W-:-:S03]  /*0da0*/  LEA R30, R30, UR5, 0x2 ;  /* 0x000000051e1e7c11 */ /* 0x000fc6000f8e10ff */
[----:B------:R2:W-:Y:S04]  /*0db0*/  ATOMS.POPC.INC.32 RZ, [R32+URZ] ;  /* 0x0000000020ff7f8c */ /* 0x0005e8000d8000ff */
[----:B------:R2:W-:Y:S01]  /*0dc0*/  ATOMS.POPC.INC.32 RZ, [R30+URZ] ;  /* 0x000000001eff7f8c */ /* 0x0005e2000d8000ff */
[----:B------:R-:W-:Y:S06]  /*0dd0*/  BAR.SYNC.DEFER_BLOCKING 0x0 ;  /* 0x0000000000007b1d */ /* 0x000fec0000010000 */
[----:B------:R-:W-:Y:S05]  /*0de0*/  @P4 BRA `(.L_x_8) ;  /* 0x0000000000bc4947 */ /* 0x000fea0003800000 */
[----:B------:R-:W-:-:S07]  /*0df0*/  IMAD.MOV.U32 R9, RZ, RZ, R7 ;  /* 0x000000ffff097224 */ /* 0x000fce00078e0007 */
.L_x_13:
[----:B---3--:R-:W3:Y:S01]  /*0e00*/  S2UR UR7, SR_CgaCtaId ;  /* 0x00000000000779c3 */ /* 0x008ee20000008800 */
[----:B------:R-:W-:Y:S01]  /*0e10*/  UMOV UR4, 0x400 ;  /* 0x0000040000047882 */ /* 0x000fe20000000000 */
[C---:B------:R-:W-:Y:S01]  /*0e20*/  LEA R11, R9.reuse, UR5, 0x2 ;  /* 0x00000005090b7c11 */ /* 0x040fe2000f8e10ff */
[----:B------:R-:W-:Y:S01]  /*0e30*/  UIADD3 UR4, UPT, UPT, UR4, 0x800, URZ ;  /* 0x0000080004047890 */ /* 0x000fe2000fffe0ff */
[----:B------:R-:W-:Y:S01]  /*0e40*/  LEA R28, R9, UR6, 0x2 ;  /* 0x00000006091c7c11 */ /* 0x000fe2000f8e10ff */
[----:B------:R-:W-:Y:S02]  /*0e50*/  BSSY.RECONVERGENT B1, `(.L_x_9) ;  /* 0x0000025000017945 */ /* 0x000fe40003800200 */
[----:B---3--:R-:W-:-:S06]  /*0e60*/  ULEA UR4, UR7, UR4, 0x18 ;  /* 0x0000000407047291 */ /* 0x008fcc000f8ec0ff */
[C---:B0-----:R-:W-:Y:S01]  /*0e70*/  LEA R10, R9.reuse, UR4, 0x3 ;  /* 0x00000004090a7c11 */ /* 0x041fe2000f8e18ff */
[----:B0-----:R-:W-:-:S04]  /*0e80*/  VIADD R9, R9, UR8 ;  /* 0x0000000809097c36 */ /* 0x001fc80008000000 */
[----:B------:R-:W-:Y:S01]  /*0e90*/  STS.64 [R10], RZ ;  /* 0x000000ff0a007388 */ /* 0x000fe20000000a00 */
[----:B------:R-:W-:-:S03]  /*0ea0*/  ISETP.GE.AND P5, PT, R9, 0x100, PT ;  /* 0x000001000900780c */ /* 0x000fc60003fa6270 */
[----:B------:R-:W0:Y:S04]  /*0eb0*/  LDS R20, [R11] ;  /* 0x000000000b147984 */ /* 0x000e280000000800 */
[----:B------:R-:W3:Y:S01]  /*0ec0*/  LDS R21, [R28] ;  /* 0x000000001c157984 */ /* 0x000ee20000000800 */
[----:B0-----:R-:W-:-:S05]  /*0ed0*/  IMAD.MOV R8, RZ, RZ, -R20 ;  /* 0x000000ffff087224 */ /* 0x001fca00078e0a14 */
[----:B---3--:R-:W-:-:S13]  /*0ee0*/  ISETP.NE.AND P4, PT, R21, R8, PT ;  /* 0x000000081500720c */ /* 0x008fda0003f85270 */
[----:B------:R-:W-:Y:S05]  /*0ef0*/  @!P4 BRA `(.L_x_10) ;  /* 0x000000000068c947 */ /* 0x000fea0003800000 */
[C-C-:B------:R-:W-:Y:S01]  /*0f00*/  IMAD.IADD R18, R21.reuse, 0x1, R20.reuse ;  /* 0x0000000115127824 */ /* 0x140fe200078e0214 */
[----:B------:R-:W-:Y:S01]  /*0f10*/  BSSY.RECONVERGENT B2, `(.L_x_11) ;  /* 0x0000017000027945 */ /* 0x000fe20003800200 */
[----:B------:R-:W-:Y:S02]  /*0f20*/  IMAD.MOV.U32 R14, RZ, RZ, 0x1 ;  /* 0x00000001ff0e7424 */ /* 0x000fe400078e00ff */
[----:B------:R-:W-:Y:S02]  /*0f30*/  IMAD.IADD R8, R21, 0x1, -R20 ;  /* 0x0000000115087824 */ /* 0x000fe400078e0a14 */
[----:B------:R-:W0:Y:S08]  /*0f40*/  I2F.F64 R18, R18 ;  /* 0x0000001200127312 */ /* 0x000e300000201c00 */
[----:B0-----:R-:W0:Y:S02]  /*0f50*/  MUFU.RCP64H R15, R19 ;  /* 0x00000013000f7308 */ /* 0x001e240000001800 */
[----:B0-----:R-:W-:-:S08]  /*0f60*/  DFMA R16, -R18, R14, 1 ;  /* 0x3ff000001210742b */ /* 0x001fd0000000010e */
[----:B------:R-:W-:-:S08]  /*0f70*/  DFMA R16, R16, R16, R16 ;  /* 0x000000101010722b */ /* 0x000fd00000000010 */
[----:B------:R-:W-:Y:S01]  /*0f80*/  DFMA R14, R14, R16, R14 ;  /* 0x000000100e0e722b */ /* 0x000fe2000000000e */
[----:B------:R-:W-:-:S07]  /*0f90*/  IMAD R16, R8, R8, RZ ;  /* 0x0000000808107224 */ /* 0x000fce00078e02ff */
[----:B------:R-:W-:Y:S01]  /*0fa0*/  DFMA R20, -R18, R14, 1 ;  /* 0x3ff000001214742b */ /* 0x000fe2000000010e */
[----:B------:R-:W0:Y:S07]  /*0fb0*/  I2F.F64.U32 R16, R16 ;  /* 0x0000001000107312 */ /* 0x000e2e0000201800 */
[----:B------:R-:W-:-:S08]  /*0fc0*/  DFMA R14, R14, R20, R14 ;  /* 0x000000140e0e722b */ /* 0x000fd0000000000e */
[----:B0-----:R-:W-:Y:S01]  /*0fd0*/  DMUL R20, R16, R14 ;  /* 0x0000000e10147228 */ /* 0x001fe20000000000 */
[----:B------:R-:W-:-:S07]  /*0fe0*/  FSETP.GEU.AND P6, PT, |R17|, 6.5827683646048100446e-37, PT ;  /* 0x036000001100780b */ /* 0x000fce0003fce200 */
[----:B------:R-:W-:-:S08]  /*0ff0*/  DFMA R22, -R18, R20, R16 ;  /* 0x000000141216722b */ /* 0x000fd00000000110 */
[----:B------:R-:W-:-:S10]  /*1000*/  DFMA R14, R14, R22, R20 ;  /* 0x000000160e0e722b */ /* 0x000fd40000000014 */
[----:B------:R-:W-:-:S05]  /*1010*/  FFMA R8, RZ, R19, R15 ;  /* 0x00000013ff087223 */ /* 0x000fca000000000f */
[----:B------:R-:W-:-:S13]  /*1020*/  FSETP.GT.AND P4, PT, |R8|, 1.469367938527859385e-39, PT ;  /* 0x001000000800780b */ /* 0x000fda0003f84200 */
[----:B------:R-:W-:Y:S05]  /*1030*/  @P4 BRA P6, `(.L_x_12) ;  /* 0x0000000000104947 */ /* 0x000fea0003000000 */
[----:B------:R-:W-:-:S07]  /*1040*/  MOV R8, 0x1060 ;  /* 0x0000106000087802 */ /* 0x000fce0000000f00 */
[----:B-12---:R-:W-:Y:S05]  /*1050*/  CALL.REL.NOINC `($__internal_0_$__cuda_sm20_div_rn_f64_full) ;  /* 0x0000000800d47944 */ /* 0x006fea0003c00000 */
[----:B------:R-:W-:Y:S02]  /*1060*/  IMAD.MOV.U32 R14, RZ, RZ, R22 ;  /* 0x000000ffff0e7224 */ /* 0x000fe400078e0016 */
[----:B------:R-:W-:-:S07]  /*1070*/  IMAD.MOV.U32 R15, RZ, RZ, R23 ;  /* 0x000000ffff0f7224 */ /* 0x000fce00078e0017 */
.L_x_12:
[----:B------:R-:W-:Y:S05]  /*1080*/  BSYNC.RECONVERGENT B2 ;  /* 0x0000000000027941 */ /* 0x000fea0003800200 */
.L_x_11:
[----:B------:R0:W-:Y:S02]  /*1090*/  STS.64 [R10], R14 ;  /* 0x0000000e0a007388 */ /* 0x0001e40000000a00 */
.L_x_10:
[----:B------:R-:W-:Y:S05]  /*10a0*/  BSYNC.RECONVERGENT B1 ;  /* 0x0000000000017941 */ /* 0x000fea0003800200 */
.L_x_9:
[----:B------:R3:W-:Y:S04]  /*10b0*/  STS [R11], RZ ;  /* 0x000000ff0b007388 */ /* 0x0007e80000000800 */
[----:B------:R3:W-:Y:S01]  /*10c0*/  STS [R28], RZ ;  /* 0x000000ff1c007388 */ /* 0x0007e20000000800 */
[----:B------:R-:W-:Y:S05]  /*10d0*/  @!P5 BRA `(.L_x_13) ;  /* 0xfffffffc0048d947 */ /* 0x000fea000383ffff */
.L_x_8:
[----:B0-----:R-:W-:Y:S05]  /*10e0*/  BSYNC.RECONVERGENT B0 ;  /* 0x0000000000007941 */ /* 0x001fea0003800200 */
.L_x_7:
[----:B------:R-:W-:Y:S01]  /*10f0*/  BAR.SYNC.DEFER_BLOCKING 0x0 ;  /* 0x0000000000007b1d */ /* 0x000fe20000010000 */
[C---:B------:R-:W-:Y:S02]  /*1100*/  ISETP.NE.AND P4, PT, R7.reuse, RZ, PT ;  /* 0x000000ff0700720c */ /* 0x040fe40003f85270 */
[C---:B------:R-:W-:Y:S02]  /*1110*/  ISETP.GT.U32.AND P6, PT, R7.reuse, 0x7f, PT ;  /* 0x0000007f0700780c */ /* 0x040fe40003fc4070 */
[----:B------:R-:W-:Y:S01]  /*1120*/  ISETP.GT.U32.AND P5, PT, R7, 0x3f, PT ;  /* 0x0000003f0700780c */ /* 0x000fe20003fa4070 */
[----:B------:R-:W-:Y:S08]  /*1130*/  BSSY.RECONVERGENT B0, `(.L_x_14) ;  /* 0x0000010000007945 */ /* 0x000ff00003800200 */
[----:B------:R-:W0:Y:S02]  /*1140*/  @!P4 S2R R8, SR_CgaCtaId ;  /* 0x000000000008c919 */ /* 0x000e240000008800 */
[----:B------:R-:W-:Y:S05]  /*1150*/  @P6 BRA `(.L_x_15) ;  /* 0x0000000000346947 */ /* 0x000fea0003800000 */
[----:B---3--:R-:W3:Y:S01]  /*1160*/  S2R R11, SR_CgaCtaId ;  /* 0x00000000000b7919 */ /* 0x008ee20000008800 */
[----:B------:R-:W-:-:S05]  /*1170*/  MOV R9, 0x400 ;  /* 0x0000040000097802 */ /* 0x000fca0000000f00 */
[----:B------:R-:W-:Y:S02]  /*1180*/  VIADD R10, R9, 0x800 ;  /* 0x00000800090a7836 */ /* 0x000fe40000000000 */
[----:B------:R-:W-:-:S03]  /*1190*/  IMAD.MOV.U32 R9, RZ, RZ, R7 ;  /* 0x000000ffff097224 */ /* 0x000fc600078e0007 */
[----:B---3--:R-:W-:-:S07]  /*11a0*/  LEA R16, R11, R10, 0x18 ;  /* 0x0000000a0b107211 */ /* 0x008fce00078ec0ff */
.L_x_16:
[C---:B----4-:R-:W-:Y:S02]  /*11b0*/  IMAD R17, R9.reuse, 0x8, R16 ;  /* 0x0000000809117824 */ /* 0x050fe400078e0210 */
[----:B------:R-:W-:-:S03]  /*11c0*/  VIADD R9, R9, UR8 ;  /* 0x0000000809097c36 */ /* 0x000fc60008000000 */
[----:B------:R-:W-:Y:S02]  /*11d0*/  LDS.64 R10, [R17] ;  /* 0x00000000110a7984 */ /* 0x000fe40000000a00 */
[----:B------:R-:W-:Y:S02]  /*11e0*/  ISETP.GE.AND P6, PT, R9, 0x80, PT ;  /* 0x000000800900780c */ /* 0x000fe40003fc6270 */
[----:B------:R-:W3:Y:S02]  /*11f0*/  LDS.64 R14, [R17+0x400] ;  /* 0x00040000110e7984 */ /* 0x000ee40000000a00 */
[----:B---3--:R-:W-:-:S07]  /*1200*/  DADD R10, R10, R14 ;  /* 0x000000000a0a7229 */ /* 0x008fce000000000e */
[----:B------:R4:W-:Y:S02]  /*1210*/  STS.64 [R17], R10 ;  /* 0x0000000a11007388 */ /* 0x0009e40000000a00 */
[----:B------:R-:W-:Y:S05]  /*1220*/  @!P6 BRA `(.L_x_16) ;  /* 0xfffffffc00e0e947 */ /* 0x000fea000383ffff */
.L_x_15:
[----:B------:R-:W-:Y:S05]  /*1230*/  BSYNC.RECONVERGENT B0 ;  /* 0x0000000000007941 */ /* 0x000fea0003800200 */
.L_x_14:
[----:B------:R-:W-:Y:S01]  /*1240*/  BAR.SYNC.DEFER_BLOCKING 0x0 ;  /* 0x0000000000007b1d */ /* 0x000fe20000010000 */
[----:B------:R-:W-:-:S05]  /*1250*/  ISETP.GT.U32.AND P6, PT, R7, 0x1f, PT ;  /* 0x0000001f0700780c */ /* 0x000fca0003fc4070 */
[----:B------:R-:W-:Y:S04]  /*1260*/  BSSY.RECONVERGENT B0, `(.L_x_17) ;  /* 0x000000f000007945 */ /* 0x000fe80003800200 */
[----:B------:R-:W-:Y:S05]  /*1270*/  @P5 BRA `(.L_x_18) ;  /* 0x0000000000345947 */ /* 0x000fea0003800000 */
[----:B---34-:R-:W3:Y:S01]  /*1280*/  S2R R11, SR_CgaCtaId ;  /* 0x00000000000b7919 */ /* 0x018ee20000008800 */
[----:B------:R-:W-:-:S05]  /*1290*/  MOV R9, 0x400 ;  /* 0x0000040000097802 */ /* 0x000fca0000000f00 */
[----:B------:R-:W-:Y:S02]  /*12a0*/  VIADD R10, R9, 0x800 ;  /* 0x00000800090a7836 */ /* 0x000fe40000000000 */
[----:B------:R-:W-:-:S03]  /*12b0*/  IMAD.MOV.U32 R9, RZ, RZ, R7 ;  /* 0x000000ffff097224 */ /* 0x000fc600078e0007 */
[----:B---3--:R-:W-:-:S07]  /*12c0*/  LEA R16, R11, R10, 0x18 ;  /* 0x0000000a0b107211 */ /* 0x008fce00078ec0ff */
.L_x_19:
[C---:B---3--:R-:W-:Y:S02]  /*12d0*/  IMAD R17, R9.reuse, 0x8, R16 ;  /* 0x0000000809117824 */ /* 0x048fe400078e0210 */
[----:B------:R-:W-:-:S03]  /*12e0*/  VIADD R9, R9, UR8 ;  /* 0x0000000809097c36 */ /* 0x000fc60008000000 */
[----:B------:R-:W-:Y:S02]  /*12f0*/  LDS.64 R10, [R17] ;  /* 0x00000000110a7984 */ /* 0x000fe40000000a00 */
[----:B------:R-:W-:Y:S02]  /*1300*/  ISETP.GE.AND P5, PT, R9, 0x40, PT ;  /* 0x000000400900780c */ /* 0x000fe40003fa6270 */
[----:B------:R-:W3:Y:S02]  /*1310*/  LDS.64 R14, [R17+0x200] ;  /* 0x00020000110e7984 */ /* 0x000ee40000000a00 */
[----:B---3--:R-:W-:-:S07]  /*1320*/  DADD R10, R10, R14 ;  /* 0x000000000a0a7229 */ /* 0x008fce000000000e */
[----:B------:R3:W-:Y:S02]  /*1330*/  STS.64 [R17], R10 ;  /* 0x0000000a11007388 */ /* 0x0007e40000000a00 */
[----:B------:R-:W-:Y:S05]  /*1340*/  @!P5 BRA `(.L_x_19) ;  /* 0xfffffffc00e0d947 */ /* 0x000fea000383ffff */
.L_x_18:
[----:B------:R-:W-:Y:S05]  /*1350*/  BSYNC.RECONVERGENT B0 ;  /* 0x0000000000007941 */ /* 0x000fea0003800200 */
.L_x_17:
        /* <DEDUP_REMOVED lines=9> */
.L_x_22:
        /* <DEDUP_REMOVED lines=8> */
.L_x_21:
[----:B------:R-:W-:Y:S05]  /*1470*/  BSYNC.RECONVERGENT B0 ;  /* 0x0000000000007941 */ /* 0x000fea0003800200 */
.L_x_20:
        /* <DEDUP_REMOVED lines=9> */
.L_x_25:
        /* <DEDUP_REMOVED lines=8> */
.L_x_24:
[----:B------:R-:W-:Y:S05]  /*1590*/  BSYNC.RECONVERGENT B0 ;  /* 0x0000000000007941 */ /* 0x000fea0003800200 */
.L_x_23:
        /* <DEDUP_REMOVED lines=9> */
.L_x_28:
        /* <DEDUP_REMOVED lines=8> */
.L_x_27:
[----:B------:R-:W-:Y:S05]  /*16b0*/  BSYNC.RECONVERGENT B0 ;  /* 0x0000000000007941 */ /* 0x000fea0003800200 */
.L_x_26:
[----:B------:R-:W-:Y:S01]  /*16c0*/  @!P4 MOV R9, 0x400 ;  /* 0x000004000009c802 */ /* 0x000fe20000000f00 */
[----:B------:R-:W-:Y:S01]  /*16d0*/  BAR.SYNC.DEFER_BLOCKING 0x0 ;  /* 0x0000000000007b1d */ /* 0x000fe20000010000 */
[----:B------:R-:W-:Y:S02]  /*16e0*/  ISETP.GT.U32.AND P6, PT, R7, 0x1, PT ;  /* 0x000000010700780c */ /* 0x000fe40003fc4070 */
[----:B0-----:R-:W-:-:S03]  /*16f0*/  @!P4 LEA R14, R8, R9, 0x18 ;  /* 0x00000009080ec211 */ /* 0x001fc600078ec0ff */
[----:B------:R-:W-:Y:S04]  /*1700*/  BSSY.RECONVERGENT B0, `(.L_x_29) ;  /* 0x000000f000007945 */ /* 0x000fe80003800200 */
[----:B------:R-:W-:Y:S05]  /*1710*/  @P5 BRA `(.L_x_30) ;  /* 0x0000000000345947 */ /* 0x000fea0003800000 */
[----:B------:R-:W0:Y:S01]  /*1720*/  S2R R9, SR_CgaCtaId ;  /* 0x0000000000097919 */ /* 0x000e220000008800 */
[----:B------:R-:W-:Y:S01]  /*1730*/  MOV R8, 0x400 ;  /* 0x0000040000087802 */ /* 0x000fe20000000f00 */
[----:B------:R-:W-:-:S04]  /*1740*/  IMAD.MOV.U32 R15, RZ, RZ, R7 ;  /* 0x000000ffff0f7224 */ /* 0x000fc800078e0007 */
[----:B------:R-:W-:-:S05]  /*1750*/  VIADD R8, R8, 0x800 ;  /* 0x0000080008087836 */ /* 0x000fca0000000000 */
[----:B0-----:R-:W-:-:S07]  /*1760*/  LEA R16, R9, R8, 0x18 ;  /* 0x0000000809107211 */ /* 0x001fce00078ec0ff */
.L_x_31:
[C---:B0--34-:R-:W-:Y:S02]  /*1770*/  IMAD R17, R15.reuse, 0x8, R16 ;  /* 0x000000080f117824 */ /* 0x059fe400078e0210 */
[----:B------:R-:W-:-:S03]  /*1780*/  VIADD R15, R15, UR8 ;  /* 0x000000080f0f7c36 */ /* 0x000fc60008000000 */
[----:B------:R-:W-:Y:S02]  /*1790*/  LDS.64 R8, [R17] ;  /* 0x0000000011087984 */ /* 0x000fe40000000a00 */
[----:B------:R-:W-:Y:S02]  /*17a0*/  ISETP.GE.AND P5, PT, R15, 0x4, PT ;  /* 0x000000040f00780c */ /* 0x000fe40003fa6270 */
[----:B------:R-:W0:Y:S02]  /*17b0*/  LDS.64 R10, [R17+0x20] ;  /* 0x00002000110a7984 */ /* 0x000e240000000a00 */
[----:B0-----:R-:W-:-:S07]  /*17c0*/  DADD R8, R8, R10 ;  /* 0x0000000008087229 */ /* 0x001fce000000000a */
[----:B------:R0:W-:Y:S02]  /*17d0*/  STS.64 [R17], R8 ;  /* 0x0000000811007388 */ /* 0x0001e40000000a00 */
[----:B------:R-:W-:Y:S05]  /*17e0*/  @!P5 BRA `(.L_x_31) ;  /* 0xfffffffc00e0d947 */ /* 0x000fea000383ffff */
.L_x_30:
[----:B------:R-:W-:Y:S05]  /*17f0*/  BSYNC.RECONVERGENT B0 ;  /* 0x0000000000007941 */ /* 0x000fea0003800200 */
.L_x_29:
[----:B------:R-:W-:Y:S06]  /*1800*/  BAR.SYNC.DEFER_BLOCKING 0x0 ;  /* 0x0000000000007b1d */ /* 0x000fec0000010000 */
[----:B------:R-:W-:Y:S04]  /*1810*/  BSSY.RECONVERGENT B0, `(.L_x_32) ;  /* 0x000000f000007945 */ /* 0x000fe80003800200 */
[----:B------:R-:W-:Y:S05]  /*1820*/  @P6 BRA `(.L_x_33) ;  /* 0x0000000000346947 */ /* 0x000fea0003800000 */
[----:B0-----:R-:W0:Y:S01]  /*1830*/  S2R R9, SR_CgaCtaId ;  /* 0x0000000000097919 */ /* 0x001e220000008800 */
[----:B------:R-:W-:Y:S01]  /*1840*/  MOV R8, 0x400 ;  /* 0x0000040000087802 */ /* 0x000fe20000000f00 */
[----:B------:R-:W-:-:S04]  /*1850*/  IMAD.MOV.U32 R15, RZ, RZ, R7 ;  /* 0x000000ffff0f7224 */ /* 0x000fc800078e0007 */
[----:B------:R-:W-:-:S05]  /*1860*/  VIADD R8, R8, 0x800 ;  /* 0x0000080008087836 */ /* 0x000fca0000000000 */
[----:B0-----:R-:W-:-:S07]  /*1870*/  LEA R16, R9, R8, 0x18 ;  /* 0x0000000809107211 */ /* 0x001fce00078ec0ff */
.L_x_34:
        /* <DEDUP_REMOVED lines=8> */
.L_x_33:
[----:B------:R-:W-:Y:S05]  /*1900*/  BSYNC.RECONVERGENT B0 ;  /* 0x0000000000007941 */ /* 0x000fea0003800200 */
.L_x_32:
[----:B------:R-:W-:Y:S06]  /*1910*/  BAR.SYNC.DEFER_BLOCKING 0x0 ;  /* 0x0000000000007b1d */ /* 0x000fec0000010000 */
[----:B0--34-:R-:W0:Y:S02]  /*1920*/  @!P4 LDS.128 R8, [R14+0x800] ;  /* 0x000800000e08c984 */ /* 0x019e240000000c00 */
[----:B0-----:R-:W-:-:S07]  /*1930*/  @!P4 DADD R8, R8, R10 ;  /* 0x000000000808c229 */ /* 0x001fce000000000a */
[----:B------:R0:W-:Y:S01]  /*1940*/  @!P4 STS.64 [R14+0x800], R8 ;  /* 0x000800080e00c388 */ /* 0x0001e20000000a00 */
[----:B------:R-:W-:Y:S08]  /*1950*/  BAR.SYNC.DEFER_BLOCKING 0x0 ;  /* 0x0000000000007b1d */ /* 0x000ff00000010000 */
[----:B------:R-:W-:Y:S06]  /*1960*/  BAR.SYNC.DEFER_BLOCKING 0x0 ;  /* 0x0000000000007b1d */ /* 0x000fec0000010000 */
[----:B------:R-:W-:Y:S05]  /*1970*/  @P4 BRA `(.L_x_35) ;  /* 0x0000000000784947 */ /* 0x000fea0003800000 */
[----:B0-----:R0:W5:Y:S01]  /*1980*/  LDG.E.64 R8, desc[UR10][R12.64] ;  /* 0x0000000a0c087981 */ /* 0x001162000c1e1b00 */
[----:B------:R-:W3:Y:S01]  /*1990*/  S2UR UR5, SR_CgaCtaId ;  /* 0x00000000000579c3 */ /* 0x000ee20000008800 */
[----:B------:R-:W-:Y:S01]  /*19a0*/  UMOV UR4, 0x400 ;  /* 0x0000040000047882 */ /* 0x000fe20000000000 */
[----:B------:R-:W-:Y:S01]  /*19b0*/  BSSY B0, `(.L_x_36) ;  /* 0x0000008000007945 */ /* 0x000fe20003800000 */
[----:B---3--:R-:W-:-:S09]  /*19c0*/  ULEA UR4, UR5, UR4, 0x18 ;  /* 0x0000000405047291 */ /* 0x008fd2000f8ec0ff */
[----:B0-----:R-:W3:Y:S03]  /*19d0*/  LDS.64 R10, [UR4+0x800] ;  /* 0x00080004ff0a7984 */ /* 0x001ee60008000a00 */
.L_x_37:
[----:B-----5:R-:W4:Y:S04]  /*19e0*/  LD.E.STRONG.SYS R14, desc[UR10][R8.64+0x3c] ;  /* 0x00003c0a080e7980 */ /* 0x020f28000c115900 */
[----:B------:R-:W4:Y:S01]  /*19f0*/  LD.E.STRONG.SYS R15, desc[UR10][R8.64+0x38] ;  /* 0x0000380a080f7980 */ /* 0x000f22000c115900 */
[----:B------:R-:W-:Y:S05]  /*1a00*/  YIELD ;  /* 0x0000000000007946 */ /* 0x000fea0003800000 */
[----:B----4-:R-:W-:-:S13]  /*1a10*/  ISETP.GE.AND P4, PT, R14, R15, PT ;  /* 0x0000000f0e00720c */ /* 0x010fda0003f86270 */
[----:B------:R-:W-:Y:S05]  /*1a20*/  @P4 BRA `(.L_x_37) ;  /* 0xfffffffc00ec4947 */ /* 0x000fea000383ffff */
[----:B------:R-:W-:Y:S05]  /*1a30*/  BSYNC B0 ;  /* 0x0000000000007941 */ /* 0x000fea0003800000 */
.L_x_36:
[----:B------:R-:W4:Y:S02]  /*1a40*/  LD.E.STRONG.SYS R14, desc[UR10][R8.64+0x3c] ;  /* 0x00003c0a080e7980 */ /* 0x000f24000c115900 */
[----:B----4-:R-:W-:-:S05]  /*1a50*/  IMAD.HI R15, R14, 0x66666667, RZ ;  /* 0x666666670e0f7827 */ /* 0x010fca00078e02ff */
[----:B------:R-:W-:-:S04]  /*1a60*/  SHF.R.U32.HI R16, RZ, 0x1f, R15 ;  /* 0x0000001fff107819 */ /* 0x000fc8000001160f */
[----:B------:R-:W-:-:S05]  /*1a70*/  LEA.HI.SX32 R15, R15, R16, 0x1e ;  /* 0x000000100f0f7211 */ /* 0x000fca00078ff2ff */
[----:B------:R-:W-:-:S04]  /*1a80*/  IMAD R15, R15, -0xa, R14 ;  /* 0xfffffff60f0f7824 */ /* 0x000fc800078e020e */
[----:B------:R-:W-:-:S05]  /*1a90*/  IMAD.WIDE R14, R15, 0x8, R8 ;  /* 0x000000080f0e7825 */ /* 0x000fca00078e0208 */
[----:B---3--:R0:W-:Y:S01]  /*1aa0*/  ST.E.64 desc[UR10][R14.64+0x48], R10 ;  /* 0x0000480a0e007985 */ /* 0x0081e2000c101b0a */
[----:B------:R-:W-:Y:S06]  /*1ab0*/  MEMBAR.SC.SYS ;  /* 0x0000000000007992 */ /* 0x000fec0000003000 */
[----:B------:R-:W-:-:S00]  /*1ac0*/  ERRBAR ;  /* 0x00000000000079ab */ /* 0x000fc00000000000 */
[----:B------:R-:W-:Y:S06]  /*1ad0*/  CGAERRBAR ;  /* 0x00000000000075ab */ /* 0x000fec0000000000 */
[----:B------:R-:W-:Y:S04]  /*1ae0*/  CCTL.IVALL ;  /* 0x00000000ff00798f */ /* 0x000fe80002000000 */
[----:B0-----:R-:W3:Y:S02]  /*1af0*/  LD.E.STRONG.SYS R10, desc[UR10][R8.64+0x3c] ;  /* 0x00003c0a080a7980 */ /* 0x001ee4000c115900 */
[----:B---3--:R-:W-:-:S05]  /*1b00*/  VIADD R11, R10, 0x1 ;  /* 0x000000010a0b7836 */ /* 0x008fca0000000000 */
[----:B------:R3:W-:Y:S01]  /*1b10*/  ST.E.STRONG.SYS desc[UR10][R8.64+0x3c], R11 ;  /* 0x00003c0b08007985 */ /* 0x0007e2000c11590a */
[----:B------:R-:W-:Y:S06]  /*1b20*/  MEMBAR.SC.SYS ;  /* 0x0000000000007992 */ /* 0x000fec0000003000 */
[----:B------:R-:W-:-:S00]  /*1b30*/  ERRBAR ;  /* 0x00000000000079ab */ /* 0x000fc00000000000 */
[----:B------:R-:W-:Y:S06]  /*1b40*/  CGAERRBAR ;  /* 0x00000000000075ab */ /* 0x000fec0000000000 */
[----:B------:R-:W-:Y:S01]  /*1b50*/  CCTL.IVALL ;  /* 0x00000000ff00798f */ /* 0x000fe20002000000 */
.L_x_35:
[----:B------:R-:W-:Y:S05]  /*1b60*/  WARPSYNC.ALL ;  /* 0x0000000000007948 */ /* 0x000fea0003800000 */
[----:B------:R-:W-:Y:S06]  /*1b70*/  BAR.SYNC.DEFER_BLOCKING 0x0 ;  /* 0x0000000000007b1d */ /* 0x000fec0000010000 */
[----:B------:R-:W-:Y:S05]  /*1b80*/  BRA `(.L_x_38) ;  /* 0xffffffe400b87947 */ /* 0x000fea000383ffff */
.L_x_6:
[----:B------:R-:W-:Y:S06]  /*1b90*/  BAR.SYNC.DEFER_BLOCKING 0x0 ;  /* 0x0000000000007b1d */ /* 0x000fec0000010000 */
[----:B0-----:R-:W-:Y:S05]  /*1ba0*/  EXIT ;  /* 0x000000000000794d */ /* 0x001fea0003800000 */
        .weak           $__internal_0_$__cuda_sm20_div_rn_f64_full
        .type           $__internal_0_$__cuda_sm20_div_rn_f64_full,@function
        .size           $__internal_0_$__cuda_sm20_div_rn_f64_full,(.L_x_72 - $__internal_0_$__cuda_sm20_div_rn_f64_full)
$__internal_0_$__cuda_sm20_div_rn_f64_full:
[----:B------:R-:W-:Y:S01]  /*1bb0*/  IMAD.MOV.U32 R15, RZ, RZ, R17 ;  /* 0x000000ffff0f7224 */ /* 0x000fe200078e0011 */
[----:B------:R-:W-:Y:S01]  /*1bc0*/  LOP3.LUT R32, R19, 0x7ff00000, RZ, 0xc0, !PT ;  /* 0x7ff0000013207812 */ /* 0x000fe200078ec0ff */
[----:B------:R-:W-:Y:S01]  /*1bd0*/  IMAD.MOV.U32 R17, RZ, RZ, R19 ;  /* 0x000000ffff117224 */ /* 0x000fe200078e0013 */
[----:B------:R-:W-:Y:S01]  /*1be0*/  BSSY.RECONVERGENT B3, `(.L_x_39) ;  /* 0x0000057000037945 */ /* 0x000fe20003800200 */
[----:B------:R-:W-:Y:S01]  /*1bf0*/  IMAD.MOV.U32 R30, RZ, RZ, 0x1ca00000 ;  /* 0x1ca00000ff1e7424 */ /* 0x000fe200078e00ff */
[C---:B------:R-:W-:Y:S01]  /*1c00*/  FSETP.GEU.AND P4, PT, |R15|.reuse, 1.469367938527859385e-39, PT ;  /* 0x001000000f00780b */ /* 0x040fe20003f8e200 */
[----:B------:R-:W-:Y:S01]  /*1c10*/  IMAD.MOV.U32 R14, RZ, RZ, R16 ;  /* 0x000000ffff0e7224 */ /* 0x000fe200078e0010 */
[----:B------:R-:W-:Y:S01]  /*1c20*/  LOP3.LUT R29, R15, 0x7ff00000, RZ, 0xc0, !PT ;  /* 0x7ff000000f1d7812 */ /* 0x000fe200078ec0ff */
[----:B------:R-:W-:-:S04]  /*1c30*/  IMAD.MOV.U32 R16, RZ, RZ, R18 ;  /* 0x000000ffff107224 */ /* 0x000fc800078e0012 */
[----:B------:R-:W-:-:S06]  /*1c40*/  IMAD.MOV.U32 R31, RZ, RZ, R29 ;  /* 0x000000ffff1f7224 */ /* 0x000fcc00078e001d */
[----:B------:R-:W-:Y:S01]  /*1c50*/  @!P4 LOP3.LUT R20, R17, 0x7ff00000, RZ, 0xc0, !PT ;  /* 0x7ff000001114c812 */ /* 0x000fe200078ec0ff */
[----:B------:R-:W-:-:S03]  /*1c60*/  @!P4 IMAD.MOV.U32 R26, RZ, RZ, RZ ;  /* 0x000000ffff1ac224 */ /* 0x000fc600078e00ff */
[----:B------:R-:W-:Y:S01]  /*1c70*/  @!P4 ISETP.GE.U32.AND P6, PT, R29, R20, PT ;  /* 0x000000141d00c20c */ /* 0x000fe20003fc6070 */
[----:B------:R-:W-:-:S03]  /*1c80*/  IMAD.MOV.U32 R20, RZ, RZ, 0x1 ;  /* 0x00000001ff147424 */ /* 0x000fc600078e00ff */
[C---:B------:R-:W-:Y:S02]  /*1c90*/  @!P4 SEL R27, R30.reuse, 0x63400000, !P6 ;  /* 0x634000001e1bc807 */ /* 0x040fe40007000000 */
[----:B------:R-:W-:Y:S02]  /*1ca0*/  ISETP.GE.U32.AND P6, PT, R29, R32, PT ;  /* 0x000000201d00720c */ /* 0x000fe40003fc6070 */
[----:B------:R-:W-:Y:S02]  /*1cb0*/  @!P4 LOP3.LUT R27, R27, 0x80000000, R15, 0xf8, !PT ;  /* 0x800000001b1bc812 */ /* 0x000fe400078ef80f */
[----:B------:R-:W-:Y:S02]  /*1cc0*/  SEL R25, R30, 0x63400000, !P6 ;  /* 0x634000001e197807 */ /* 0x000fe40007000000 */
[C---:B------:R-:W-:Y:S02]  /*1cd0*/  FSETP.GEU.AND P6, PT, |R19|.reuse, 1.469367938527859385e-39, PT ;  /* 0x001000001300780b */ /* 0x040fe40003fce200 */
[----:B------:R-:W-:-:S02]  /*1ce0*/  LOP3.LUT R19, R19, 0x800fffff, RZ, 0xc0, !PT ;  /* 0x800fffff13137812 */ /* 0x000fc400078ec0ff */
[----:B------:R-:W-:Y:S02]  /*1cf0*/  @!P4 LOP3.LUT R27, R27, 0x100000, RZ, 0xfc, !PT ;  /* 0x001000001b1bc812 */ /* 0x000fe400078efcff */
[----:B------:R-:W-:-:S07]  /*1d00*/  LOP3.LUT R19, R19, 0x3ff00000, RZ, 0xfc, !PT ;  /* 0x3ff0000013137812 */ /* 0x000fce00078efcff */
[----:B------:R-:W-:-:S06]  /*1d10*/  @!P6 DMUL R18, R16, 8.98846567431157953865e+307 ;  /* 0x7fe000001012e828 */ /* 0x000fcc0000000000 */
[----:B------:R-:W0:Y:S04]  /*1d20*/  MUFU.RCP64H R21, R19 ;  /* 0x0000001300157308 */ /* 0x000e280000001800 */
[----:B------:R-:W-:Y:S01]  /*1d30*/  @!P6 LOP3.LUT R32, R19, 0x7ff00000, RZ, 0xc0, !PT ;  /* 0x7ff000001320e812 */ /* 0x000fe200078ec0ff */
[----:B0-----:R-:W-:-:S08]  /*1d40*/  DFMA R22, R20, -R18, 1 ;  /* 0x3ff000001416742b */ /* 0x001fd00000000812 */
[----:B------:R-:W-:-:S08]  /*1d50*/  DFMA R22, R22, R22, R22 ;  /* 0x000000161616722b */ /* 0x000fd00000000016 */
[----:B------:R-:W-:Y:S01]  /*1d60*/  DFMA R22, R20, R22, R20 ;  /* 0x000000161416722b */ /* 0x000fe20000000014 */
[----:B------:R-:W-:Y:S01]  /*1d70*/  LOP3.LUT R21, R25, 0x800fffff, R15, 0xf8, !PT ;  /* 0x800fffff19157812 */ /* 0x000fe200078ef80f */
[----:B------:R-:W-:-:S06]  /*1d80*/  IMAD.MOV.U32 R20, RZ, RZ, R14 ;  /* 0x000000ffff147224 */ /* 0x000fcc00078e000e */
[----:B------:R-:W-:Y:S02]  /*1d90*/  DFMA R24, R22, -R18, 1 ;  /* 0x3ff000001618742b */ /* 0x000fe40000000812 */
[----:B------:R-:W-:-:S06]  /*1da0*/  @!P4 DFMA R20, R20, 2, -R26 ;  /* 0x400000001414c82b */ /* 0x000fcc000000081a */
[----:B------:R-:W-:-:S04]  /*1db0*/  DFMA R24, R22, R24, R22 ;  /* 0x000000181618722b */ /* 0x000fc80000000016 */
[----:B------:R-:W-:-:S04]  /*1dc0*/  @!P4 LOP3.LUT R31, R21, 0x7ff00000, RZ, 0xc0, !PT ;  /* 0x7ff00000151fc812 */ /* 0x000fc800078ec0ff */
[----:B------:R-:W-:Y:S01]  /*1dd0*/  DMUL R22, R24, R20 ;  /* 0x0000001418167228 */ /* 0x000fe20000000000 */
[----:B------:R-:W-:-:S05]  /*1de0*/  VIADD R33, R31, 0xffffffff ;  /* 0xffffffff1f217836 */ /* 0x000fca0000000000 */
[----:B------:R-:W-:Y:S01]  /*1df0*/  ISETP.GT.U32.AND P4, PT, R33, 0x7feffffe, PT ;  /* 0x7feffffe2100780c */ /* 0x000fe20003f84070 */
[----:B------:R-:W-:Y:S01]  /*1e00*/  VIADD R33, R32, 0xffffffff ;  /* 0xffffffff20217836 */ /* 0x000fe20000000000 */
[----:B------:R-:W-:-:S04]  /*1e10*/  DFMA R26, R22, -R18, R20 ;  /* 0x80000012161a722b */ /* 0x000fc80000000014 */
[----:B------:R-:W-:-:S04]  /*1e20*/  ISETP.GT.U32.OR P4, PT, R33, 0x7feffffe, P4 ;  /* 0x7feffffe2100780c */ /* 0x000fc80002784470 */
[----:B------:R-:W-:-:S09]  /*1e30*/  DFMA R26, R24, R26, R22 ;  /* 0x0000001a181a722b */ /* 0x000fd20000000016 */
[----:B------:R-:W-:Y:S05]  /*1e40*/  @P4 BRA `(.L_x_40) ;  /* 0x00000000006c4947 */ /* 0x000fea0003800000 */
[----:B------:R-:W-:-:S04]  /*1e50*/  LOP3.LUT R22, R17, 0x7ff00000, RZ, 0xc0, !PT ;  /* 0x7ff0000011167812 */ /* 0x000fc800078ec0ff */
[CC--:B------:R-:W-:Y:S02]  /*1e60*/  VIADDMNMX R14, R29.reuse, -R22.reuse, 0xb9600000, !PT ;  /* 0xb96000001d0e7446 */ /* 0x0c0fe40007800916 */
[----:B------:R-:W-:Y:S02]  /*1e70*/  ISETP.GE.U32.AND P4, PT, R29, R22, PT ;  /* 0x000000161d00720c */ /* 0x000fe40003f86070 */
[----:B------:R-:W-:Y:S02]  /*1e80*/  VIMNMX R14, PT, PT, R14, 0x46a00000, PT ;  /* 0x46a000000e0e7848 */ /* 0x000fe40003fe0100 */
[----:B------:R-:W-:-:S05]  /*1e90*/  SEL R15, R30, 0x63400000, !P4 ;  /* 0x634000001e0f7807 */ /* 0x000fca0006000000 */
[----:B------:R-:W-:Y:S02]  /*1ea0*/  IMAD.IADD R24, R14, 0x1, -R15 ;  /* 0x000000010e187824 */ /* 0x000fe400078e0a0f */
[----:B------:R-:W-:Y:S02]  /*1eb0*/  IMAD.MOV.U32 R14, RZ, RZ, RZ ;  /* 0x000000ffff0e7224 */ /* 0x000fe400078e00ff */
[----:B------:R-:W-:-:S06]  /*1ec0*/  VIADD R15, R24, 0x7fe00000 ;  /* 0x7fe00000180f7836 */ /* 0x000fcc0000000000 */
[----:B------:R-:W-:-:S10]  /*1ed0*/  DMUL R22, R26, R14 ;  /* 0x0000000e1a167228 */ /* 0x000fd40000000000 */
[----:B------:R-:W-:-:S13]  /*1ee0*/  FSETP.GTU.AND P4, PT, |R23|, 1.469367938527859385e-39, PT ;  /* 0x001000001700780b */ /* 0x000fda0003f8c200 */
[----:B------:R-:W-:Y:S05]  /*1ef0*/  @P4 BRA `(.L_x_41) ;  /* 0x0000000000944947 */ /* 0x000fea0003800000 */
[----:B------:R-:W-:Y:S01]  /*1f00*/  DFMA R18, R26, -R18, R20 ;  /* 0x800000121a12722b */ /* 0x000fe20000000014 */
[----:B------:R-:W-:-:S09]  /*1f10*/  IMAD.MOV.U32 R14, RZ, RZ, RZ ;  /* 0x000000ffff0e7224 */ /* 0x000fd200078e00ff */
[C---:B------:R-:W-:Y:S02]  /*1f20*/  FSETP.NEU.AND P4, PT, R19.reuse, RZ, PT ;  /* 0x000000ff1300720b */ /* 0x040fe40003f8d000 */
[----:B------:R-:W-:-:S04]  /*1f30*/  LOP3.LUT R21, R19, 0x80000000, R17, 0x48, !PT ;  /* 0x8000000013157812 */ /* 0x000fc800078e4811 */
[----:B------:R-:W-:-:S07]  /*1f40*/  LOP3.LUT R15, R21, R15, RZ, 0xfc, !PT ;  /* 0x0000000f150f7212 */ /* 0x000fce00078efcff */
[----:B------:R-:W-:Y:S05]  /*1f50*/  @!P4 BRA `(.L_x_41) ;  /* 0x00000000007cc947 */ /* 0x000fea0003800000 */
[----:B------:R-:W-:Y:S01]  /*1f60*/  IMAD.MOV R17, RZ, RZ, -R24 ;  /* 0x000000ffff117224 */ /* 0x000fe200078e0a18 */
[----:B------:R-:W-:Y:S01]  /*1f70*/  DMUL.RP R14, R26, R14 ;  /* 0x0000000e1a0e7228 */ /* 0x000fe20000008000 */
[----:B------:R-:W-:-:S06]  /*1f80*/  IMAD.MOV.U32 R16, RZ, RZ, RZ ;  /* 0x000000ffff107224 */ /* 0x000fcc00078e00ff */
[----:B------:R-:W-:-:S03]  /*1f90*/  DFMA R16, R22, -R16, R26 ;  /* 0x800000101610722b */ /* 0x000fc6000000001a */
[----:B------:R-:W-:-:S03]  /*1fa0*/  LOP3.LUT R21, R15, R21, RZ, 0x3c, !PT ;  /* 0x000000150f157212 */ /* 0x000fc600078e3cff */
[----:B------:R-:W-:-:S04]  /*1fb0*/  IADD3 R16, PT, PT, -R24, -0x43300000, RZ ;  /* 0xbcd0000018107810 */ /* 0x000fc80007ffe1ff */
[----:B------:R-:W-:-:S04]  /*1fc0*/  FSETP.NEU.AND P4, PT, |R17|, R16, PT ;  /* 0x000000101100720b */ /* 0x000fc80003f8d200 */
[----:B------:R-:W-:Y:S02]  /*1fd0*/  FSEL R22, R14, R22, !P4 ;  /* 0x000000160e167208 */ /* 0x000fe40006000000 */
[----:B------:R-:W-:Y:S01]  /*1fe0*/  FSEL R23, R21, R23, !P4 ;  /* 0x0000001715177208 */ /* 0x000fe20006000000 */
[----:B------:R-:W-:Y:S06]  /*1ff0*/  BRA `(.L_x_41) ;  /* 0x0000000000547947 */ /* 0x000fec0003800000 */
.L_x_40:
[----:B------:R-:W-:-:S14]  /*2000*/  DSETP.NAN.AND P4, PT, R14, R14, PT ;  /* 0x0000000e0e00722a */ /* 0x000fdc0003f88000 */
[----:B------:R-:W-:Y:S05]  /*2010*/  @P4 BRA `(.L_x_42) ;  /* 0x0000000000444947 */ /* 0x000fea0003800000 */
[----:B------:R-:W-:-:S14]  /*2020*/  DSETP.NAN.AND P4, PT, R16, R16, PT ;  /* 0x000000101000722a */ /* 0x000fdc0003f88000 */
[----:B------:R-:W-:Y:S05]  /*2030*/  @P4 BRA `(.L_x_43) ;  /* 0x0000000000304947 */ /* 0x000fea0003800000 */
[----:B------:R-:W-:Y:S01]  /*2040*/  ISETP.NE.AND P4, PT, R31, R32, PT ;  /* 0x000000201f00720c */ /* 0x000fe20003f85270 */
[----:B------:R-:W-:Y:S02]  /*2050*/  IMAD.MOV.U32 R22, RZ, RZ, 0x0 ;  /* 0x00000000ff167424 */ /* 0x000fe400078e00ff */
[----:B------:R-:W-:-:S10]  /*2060*/  IMAD.MOV.U32 R23, RZ, RZ, -0x80000 ;  /* 0xfff80000ff177424 */ /* 0x000fd400078e00ff */
[----:B------:R-:W-:Y:S05]  /*2070*/  @!P4 BRA `(.L_x_41) ;  /* 0x000000000034c947 */ /* 0x000fea0003800000 */
[----:B------:R-:W-:Y:S02]  /*2080*/  ISETP.NE.AND P4, PT, R31, 0x7ff00000, PT ;  /* 0x7ff000001f00780c */ /* 0x000fe40003f85270 */
[----:B------:R-:W-:Y:S02]  /*2090*/  LOP3.LUT R23, R15, 0x80000000, R17, 0x48, !PT ;  /* 0x800000000f177812 */ /* 0x000fe400078e4811 */
[----:B------:R-:W-:-:S13]  /*20a0*/  ISETP.EQ.OR P4, PT, R32, RZ, !P4 ;  /* 0x000000ff2000720c */ /* 0x000fda0006782670 */
[----:B------:R-:W-:Y:S01]  /*20b0*/  @P4 LOP3.LUT R14, R23, 0x7ff00000, RZ, 0xfc, !PT ;  /* 0x7ff00000170e4812 */ /* 0x000fe200078efcff */
[----:B------:R-:W-:Y:S02]  /*20c0*/  @!P4 IMAD.MOV.U32 R22, RZ, RZ, RZ ;  /* 0x000000ffff16c224 */ /* 0x000fe400078e00ff */
[----:B------:R-:W-:Y:S02]  /*20d0*/  @P4 IMAD.MOV.U32 R22, RZ, RZ, RZ ;  /* 0x000000ffff164224 */ /* 0x000fe400078e00ff */
[----:B------:R-:W-:Y:S01]  /*20e0*/  @P4 IMAD.MOV.U32 R23, RZ, RZ, R14 ;  /* 0x000000ffff174224 */ /* 0x000fe200078e000e */
[----:B------:R-:W-:Y:S06]  /*20f0*/  BRA `(.L_x_41) ;  /* 0x0000000000147947 */ /* 0x000fec0003800000 */
.L_x_43:
[----:B------:R-:W-:Y:S01]  /*2100*/  LOP3.LUT R23, R17, 0x80000, RZ, 0xfc, !PT ;  /* 0x0008000011177812 */ /* 0x000fe200078efcff */
[----:B------:R-:W-:Y:S01]  /*2110*/  IMAD.MOV.U32 R22, RZ, RZ, R16 ;  /* 0x000000ffff167224 */ /* 0x000fe200078e0010 */
[----:B------:R-:W-:Y:S06]  /*2120*/  BRA `(.L_x_41) ;  /* 0x0000000000087947 */ /* 0x000fec0003800000 */
.L_x_42:
[----:B------:R-:W-:Y:S01]  /*2130*/  LOP3.LUT R23, R15, 0x80000, RZ, 0xfc, !PT ;  /* 0x000800000f177812 */ /* 0x000fe200078efcff */
[----:B------:R-:W-:-:S07]  /*2140*/  IMAD.MOV.U32 R22, RZ, RZ, R14 ;  /* 0x000000ffff167224 */ /* 0x000fce00078e000e */
.L_x_41:
[----:B------:R-:W-:Y:S05]  /*2150*/  BSYNC.RECONVERGENT B3 ;  /* 0x0000000000037941 */ /* 0x000fea0003800200 */
.L_x_39:
[----:B------:R-:W-:Y:S02]  /*2160*/  IMAD.MOV.U32 R14, RZ, RZ, R8 ;  /* 0x000000ffff0e7224 */ /* 0x000fe400078e0008 */
[----:B------:R-:W-:-:S04]  /*2170*/  IMAD.MOV.U32 R15, RZ, RZ, 0x0 ;  /* 0x00000000ff0f7424 */ /* 0x000fc800078e00ff */
[----:B------:R-:W-:Y:S05]  /*2180*/  RET.REL.NODEC R14 `(_Z17kernel_queue_modePP2QPPhS2_) ;  /* 0xffffffdc0e9c7950 */ /* 0x000fea0003c3ffff */
.L_x_44:
[----:B------:R-:W-:-:S00]  /*2190*/  BRA `(.L_x_44) ;  /* 0xfffffffc00fc7947 */ /* 0x000fc0000383ffff */
[----:B------:R-:W-:-:S00]  /*21a0*/  NOP ;  /* 0x0000000000007918 */ /* 0x000fc00000000000 */
        /* <DEDUP_REMOVED lines=13> */
.L_x_72:


//--------------------- .text._Z22gpu_histogram_distancePiS_Pd --------------------------
	.section	.text._Z22gpu_histogram_distancePiS_Pd,"ax",@progbits
	.align	128
        .global         _Z22gpu_histogram_distancePiS_Pd
        .type           _Z22gpu_histogram_distancePiS_Pd,@function
        .size           _Z22gpu_histogram_distancePiS_Pd,(.L_x_73 - _Z22gpu_histogram_distancePiS_Pd)
        .other          _Z22gpu_histogram_distancePiS_Pd,@"STO_CUDA_ENTRY STV_DEFAULT"
_Z22gpu_histogram_distancePiS_Pd:
.text._Z22gpu_histogram_distancePiS_Pd:
[----:B------:R-:W-:Y:S01]  /*0000*/  LDC R1, c[0x0][0x37c] ;  /* 0x0000df00ff017b82 */ /* 0x000fe20000000800 */
[----:B------:R-:W0:Y:S07]  /*0010*/  S2R R0, SR_TID.X ;  /* 0x0000000000007919 */ /* 0x000e2e0000002100 */
[----:B------:R-:W0:Y:S01]  /*0020*/  LDC.64 R4, c[0x0][0x390] ;  /* 0x0000e400ff047b82 */ /* 0x000e220000000a00 */
[----:B------:R-:W1:Y:S07]  /*0030*/  LDCU.64 UR4, c[0x0][0x358] ;  /* 0x00006b00ff0477ac */ /* 0x000e6e0008000a00 */
[----:B------:R-:W2:Y:S08]  /*0040*/  LDC.64 R6, c[0x0][0x388] ;  /* 0x0000e200ff067b82 */ /* 0x000eb00000000a00 */
[----:B------:R-:W3:Y:S01]  /*0050*/  LDC.64 R8, c[0x0][0x380] ;  /* 0x0000e000ff087b82 */ /* 0x000ee20000000a00 */
[----:B0-----:R-:W-:-:S04]  /*0060*/  IMAD.WIDE.U32 R4, R0, 0x8, R4 ;  /* 0x0000000800047825 */ /* 0x001fc800078e0004 */
[C---:B--2---:R-:W-:Y:S01]  /*0070*/  IMAD.WIDE.U32 R6, R0.reuse, 0x4, R6 ;  /* 0x0000000400067825 */ /* 0x044fe200078e0006 */
[----:B-1----:R0:W-:Y:S03]  /*0080*/  STG.E.64 desc[UR4][R4.64], RZ ;  /* 0x000000ff04007986 */ /* 0x0021e6000c101b04 */
[----:B---3--:R-:W-:Y:S01]  /*0090*/  IMAD.WIDE.U32 R8, R0, 0x4, R8 ;  /* 0x0000000400087825 */ /* 0x008fe200078e0008 */
[----:B------:R-:W2:Y:S04]  /*00a0*/  LDG.E R13, desc[UR4][R6.64] ;  /* 0x00000004060d7981 */ /* 0x000ea8000c1e1900 */
[----:B------:R-:W3:Y:S01]  /*00b0*/  LDG.E R12, desc[UR4][R8.64] ;  /* 0x00000004080c7981 */ /* 0x000ee2000c1e1900 */
[----:B------:R-:W-:Y:S01]  /*00c0*/  BSSY.RECONVERGENT B0, `(.L_x_45) ;  /* 0x000001c000007945 */ /* 0x000fe20003800200 */
[----:B--2---:R-:W-:-:S05]  /*00d0*/  IMAD.MOV R3, RZ, RZ, -R13 ;  /* 0x000000ffff037224 */ /* 0x004fca00078e0a0d */
[----:B---3--:R-:W-:-:S13]  /*00e0*/  ISETP.NE.AND P0, PT, R12, R3, PT ;  /* 0x000000030c00720c */ /* 0x008fda0003f05270 */
[----:B0-----:R-:W-:Y:S05]  /*00f0*/  @!P0 BRA `(.L_x_46) ;  /* 0x0000000000608947 */ /* 0x001fea0003800000 */
[C-C-:B------:R-:W-:Y:S01]  /*0100*/  IMAD.IADD R26, R12.reuse, 0x1, R13.reuse ;  /* 0x000000010c1a7824 */ /* 0x140fe200078e020d */
[----:B------:R-:W-:Y:S01]  /*0110*/  BSSY.RECONVERGENT B1, `(.L_x_47) ;  /* 0x0000015000017945 */ /* 0x000fe20003800200 */
[----:B------:R-:W-:Y:S02]  /*0120*/  IMAD.MOV.U32 R2, RZ, RZ, 0x1 ;  /* 0x00000001ff027424 */ /* 0x000fe400078e00ff */
[----:B------:R-:W-:Y:S02]  /*0130*/  IMAD.IADD R12, R12, 0x1, -R13 ;  /* 0x000000010c0c7824 */ /* 0x000fe400078e0a0d */
[----:B------:R-:W0:Y:S02]  /*0140*/  I2F.F64 R26, R26 ;  /* 0x0000001a001a7312 */ /* 0x000e240000201c00 */
[----:B------:R-:W-:-:S06]  /*0150*/  IMAD R12, R12, R12, RZ ;  /* 0x0000000c0c0c7224 */ /* 0x000fcc00078e02ff */
[----:B------:R-:W1:Y:S08]  /*0160*/  I2F.F64.U32 R12, R12 ;  /* 0x0000000c000c7312 */ /* 0x000e700000201800 */
[----:B0-----:R-:W0:Y:S01]  /*0170*/  MUFU.RCP64H R3, R27 ;  /* 0x0000001b00037308 */ /* 0x001e220000001800 */
[----:B-1----:R-:W-:Y:S01]  /*0180*/  FSETP.GEU.AND P1, PT, |R13|, 6.5827683646048100446e-37, PT ;  /* 0x036000000d00780b */ /* 0x002fe20003f2e200 */
[----:B0-----:R-:W-:-:S08]  /*0190*/  DFMA R10, -R26, R2, 1 ;  /* 0x3ff000001a0a742b */ /* 0x001fd00000000102 */
[----:B------:R-:W-:-:S08]  /*01a0*/  DFMA R10, R10, R10, R10 ;  /* 0x0000000a0a0a722b */ /* 0x000fd0000000000a */
[----:B------:R-:W-:-:S08]  /*01b0*/  DFMA R10, R2, R10, R2 ;  /* 0x0000000a020a722b */ /* 0x000fd00000000002 */
[----:B------:R-:W-:-:S08]  /*01c0*/  DFMA R2, -R26, R10, 1 ;  /* 0x3ff000001a02742b */ /* 0x000fd0000000010a */
[----:B------:R-:W-:-:S08]  /*01d0*/  DFMA R2, R10, R2, R10 ;  /* 0x000000020a02722b */ /* 0x000fd0000000000a */
[----:B------:R-:W-:-:S08]  /*01e0*/  DMUL R10, R12, R2 ;  /* 0x000000020c0a7228 */ /* 0x000fd00000000000 */
[----:B------:R-:W-:-:S08]  /*01f0*/  DFMA R14, -R26, R10, R12 ;  /* 0x0000000a1a0e722b */ /* 0x000fd0000000010c */
[----:B------:R-:W-:-:S10]  /*0200*/  DFMA R2, R2, R14, R10 ;  /* 0x0000000e0202722b */ /* 0x000fd4000000000a */
[----:B------:R-:W-:-:S05]  /*0210*/  FFMA R10, RZ, R27, R3 ;  /* 0x0000001bff0a7223 */ /* 0x000fca0000000003 */
[----:B------:R-:W-:-:S13]  /*0220*/  FSETP.GT.AND P0, PT, |R10|, 1.469367938527859385e-39, PT ;  /* 0x001000000a00780b */ /* 0x000fda0003f04200 */
[----:B------:R-:W-:Y:S05]  /*0230*/  @P0 BRA P1, `(.L_x_48) ;  /* 0x0000000000080947 */ /* 0x000fea0000800000 */
[----:B------:R-:W-:-:S07]  /*0240*/  MOV R16, 0x260 ;  /* 0x0000026000107802 */ /* 0x000fce0000000f00 */
[----:B------:R-:W-:Y:S05]  /*0250*/  CALL.REL.NOINC `($__internal_1_$__cuda_sm20_div_rn_f64_full) ;  /* 0x0000000400487944 */ /* 0x000fea0003c00000 */
.L_x_48:
[----:B------:R-:W-:Y:S05]  /*0260*/  BSYNC.RECONVERGENT B1 ;  /* 0x0000000000017941 */ /* 0x000fea0003800200 */
.L_x_47:
[----:B------:R0:W-:Y:S02]  /*0270*/  STG.E.64 desc[UR4][R4.64], R2 ;  /* 0x0000000204007986 */ /* 0x0001e4000c101b04 */
.L_x_46:
[----:B------:R-:W-:Y:S05]  /*0280*/  BSYNC.RECONVERGENT B0 ;  /* 0x0000000000007941 */ /* 0x000fea0003800200 */
.L_x_45:
[C---:B------:R-:W-:Y:S01]  /*0290*/  ISETP.GT.U32.AND P6, PT, R0.reuse, 0x7f, PT ;  /* 0x0000007f0000780c */ /* 0x040fe20003fc4070 */
[----:B------:R1:W-:Y:S01]  /*02a0*/  STG.E desc[UR4][R6.64], RZ ;  /* 0x000000ff06007986 */ /* 0x0003e2000c101904 */
[C---:B------:R-:W-:Y:S01]  /*02b0*/  ISETP.GT.U32.AND P1, PT, R0.reuse, 0x3f, PT ;  /* 0x0000003f0000780c */ /* 0x040fe20003f24070 */
[----:B------:R-:W-:Y:S01]  /*02c0*/  BSSY.RECONVERGENT B0, `(.L_x_49) ;  /* 0x000000f000007945 */ /* 0x000fe20003800200 */
[C---:B------:R-:W-:Y:S01]  /*02d0*/  ISETP.GT.U32.AND P0, PT, R0.reuse, 0x1f, PT ;  /* 0x0000001f0000780c */ /* 0x040fe20003f04070 */
[----:B------:R1:W-:Y:S01]  /*02e0*/  STG.E desc[UR4][R8.64], RZ ;  /* 0x000000ff08007986 */ /* 0x0003e2000c101904 */
[----:B0-----:R-:W-:Y:S01]  /*02f0*/  P2R R2, PR, RZ, 0x2 ;  /* 0x00000002ff027803 */ /* 0x001fe20000000000 */
[----:B------:R-:W-:Y:S01]  /*0300*/  BAR.SYNC.DEFER_BLOCKING 0x0 ;  /* 0x0000000000007b1d */ /* 0x000fe20000010000 */
[C---:B------:R-:W-:Y:S02]  /*0310*/  ISETP.GT.U32.AND P1, PT, R0.reuse, 0xf, PT ;  /* 0x0000000f0000780c */ /* 0x040fe40003f24070 */
[----:B------:R-:W-:-:S02]  /*0320*/  ISETP.GT.U32.AND P2, PT, R0, 0x7, PT ;  /* 0x000000070000780c */ /* 0x000fc40003f44070 */
[C---:B------:R-:W-:Y:S02]  /*0330*/  ISETP.GT.U32.AND P3, PT, R0.reuse, 0x3, PT ;  /* 0x000000030000780c */ /* 0x040fe40003f64070 */
[C---:B------:R-:W-:Y:S02]  /*0340*/  ISETP.GT.U32.AND P4, PT, R0.reuse, 0x1, PT ;  /* 0x000000010000780c */ /* 0x040fe40003f84070 */
[----:B------:R-:W-:Y:S01]  /*0350*/  ISETP.NE.AND P5, PT, R0, RZ, PT ;  /* 0x000000ff0000720c */ /* 0x000fe20003fa5270 */
[----:B-1----:R-:W-:-:S12]  /*0360*/  @P6 BRA `(.L_x_50) ;  /* 0x0000000000106947 */ /* 0x002fd80003800000 */
[----:B------:R-:W2:Y:S04]  /*0370*/  LDG.E.64 R2, desc[UR4][R4.64] ;  /* 0x0000000404027981 */ /* 0x000ea8000c1e1b00 */
[----:B------:R-:W2:Y:S02]  /*0380*/  LDG.E.64 R6, desc[UR4][R4.64+0x400] ;  /* 0x0004000404067981 */ /* 0x000ea4000c1e1b00 */
[----:B--2---:R-:W-:-:S07]  /*0390*/  DADD R2, R2, R6 ;  /* 0x0000000002027229 */ /* 0x004fce0000000006 */
[----:B------:R0:W-:Y:S04]  /*03a0*/  STG.E.64 desc[UR4][R4.64], R2 ;  /* 0x0000000204007986 */ /* 0x0001e8000c101b04 */
.L_x_50:
[----:B------:R-:W-:Y:S05]  /*03b0*/  BSYNC.RECONVERGENT B0 ;  /* 0x0000000000007941 */ /* 0x000fea0003800200 */
.L_x_49:
[----:B------:R-:W-:Y:S01]  /*03c0*/  BAR.SYNC.DEFER_BLOCKING 0x0 ;  /* 0x0000000000007b1d */ /* 0x000fe20000010000 */
[----:B------:R-:W-:-:S05]  /*03d0*/  ISETP.GT.U32.AND P6, PT, R0, 0x3f, PT ;  /* 0x0000003f0000780c */ /* 0x000fca0003fc4070 */
[----:B------:R-:W-:Y:S08]  /*03e0*/  BSSY.RECONVERGENT B0, `(.L_x_51) ;  /* 0x0000006000007945 */ /* 0x000ff00003800200 */
[----:B------:R-:W-:Y:S05]  /*03f0*/  @P6 BRA `(.L_x_52) ;  /* 0x0000000000106947 */ /* 0x000fea0003800000 */
[----:B0-----:R-:W2:Y:S04]  /*0400*/  LDG.E.64 R2, desc[UR4][R4.64] ;  /* 0x0000000404027981 */ /* 0x001ea8000c1e1b00 */
[----:B------:R-:W2:Y:S02]  /*0410*/  LDG.E.64 R6, desc[UR4][R4.64+0x200] ;  /* 0x0002000404067981 */ /* 0x000ea4000c1e1b00 */
[----:B--2---:R-:W-:-:S07]  /*0420*/  DADD R2, R2, R6 ;  /* 0x0000000002027229 */ /* 0x004fce0000000006 */
[----:B------:R1:W-:Y:S04]  /*0430*/  STG.E.64 desc[UR4][R4.64], R2 ;  /* 0x0000000204007986 */ /* 0x0003e8000c101b04 */
.L_x_52:
[----:B------:R-:W-:Y:S05]  /*0440*/  BSYNC.RECONVERGENT B0 ;  /* 0x0000000000007941 */ /* 0x000fea0003800200 */
.L_x_51:
[----:B------:R-:W-:Y:S06]  /*0450*/  BAR.SYNC.DEFER_BLOCKING 0x0 ;  /* 0x0000000000007b1d */ /* 0x000fec0000010000 */
[----:B------:R-:W-:Y:S04]  /*0460*/  BSSY.RECONVERGENT B0, `(.L_x_53) ;  /* 0x0000006000007945 */ /* 0x000fe80003800200 */
[----:B------:R-:W-:Y:S05]  /*0470*/  @P0 BRA `(.L_x_54) ;  /* 0x0000000000100947 */ /* 0x000fea0003800000 */
[----:B01----:R-:W2:Y:S04]  /*0480*/  LDG.E.64 R2, desc[UR4][R4.64] ;  /* 0x0000000404027981 */ /* 0x003ea8000c1e1b00 */
[----:B------:R-:W2:Y:S02]  /*0490*/  LDG.E.64 R6, desc[UR4][R4.64+0x100] ;  /* 0x0001000404067981 */ /* 0x000ea4000c1e1b00 */
[----:B--2---:R-:W-:-:S07]  /*04a0*/  DADD R2, R2, R6 ;  /* 0x0000000002027229 */ /* 0x004fce0000000006 */
[----:B------:R2:W-:Y:S04]  /*04b0*/  STG.E.64 desc[UR4][R4.64], R2 ;  /* 0x0000000204007986 */ /* 0x0005e8000c101b04 */
.L_x_54:
[----:B------:R-:W-:Y:S05]  /*04c0*/  BSYNC.RECONVERGENT B0 ;  /* 0x0000000000007941 */ /* 0x000fea0003800200 */
.L_x_53:
[----:B------:R-:W-:Y:S06]  /*04d0*/  BAR.SYNC.DEFER_BLOCKING 0x0 ;  /* 0x0000000000007b1d */ /* 0x000fec0000010000 */
[----:B------:R-:W-:Y:S04]  /*04e0*/  BSSY.RECONVERGENT B0, `(.L_x_55) ;  /* 0x0000006000007945 */ /* 0x000fe80003800200 */
[----:B------:R-:W-:Y:S05]  /*04f0*/  @P1 BRA `(.L_x_56) ;  /* 0x0000000000101947 */ /* 0x000fea0003800000 */
[----:B012---:R-:W2:Y:S04]  /*0500*/  LDG.E.64 R2, desc[UR4][R4.64] ;  /* 0x0000000404027981 */ /* 0x007ea8000c1e1b00 */
[----:B------:R-:W2:Y:S02]  /*0510*/  LDG.E.64 R6, desc[UR4][R4.64+0x80] ;  /* 0x0000800404067981 */ /* 0x000ea4000c1e1b00 */
[----:B--2---:R-:W-:-:S07]  /*0520*/  DADD R2, R2, R6 ;  /* 0x0000000002027229 */ /* 0x004fce0000000006 */
[----:B------:R3:W-:Y:S04]  /*0530*/  STG.E.64 desc[UR4][R4.64], R2 ;  /* 0x0000000204007986 */ /* 0x0007e8000c101b04 */
.L_x_56:
[----:B------:R-:W-:Y:S05]  /*0540*/  BSYNC.RECONVERGENT B0 ;  /* 0x0000000000007941 */ /* 0x000fea0003800200 */
.L_x_55:
[----:B------:R-:W-:Y:S06]  /*0550*/  BAR.SYNC.DEFER_BLOCKING 0x0 ;  /* 0x0000000000007b1d */ /* 0x000fec0000010000 */
[----:B------:R-:W-:Y:S04]  /*0560*/  BSSY.RECONVERGENT B0, `(.L_x_57) ;  /* 0x0000006000007945 */ /* 0x000fe80003800200 */
[----:B------:R-:W-:Y:S05]  /*0570*/  @P2 BRA `(.L_x_58) ;  /* 0x0000000000102947 */ /* 0x000fea0003800000 */
[----:B0123--:R-:W2:Y:S04]  /*0580*/  LDG.E.64 R2, desc[UR4][R4.64] ;  /* 0x0000000404027981 */ /* 0x00fea8000c1e1b00 */
[----:B------:R-:W2:Y:S02]  /*0590*/  LDG.E.64 R6, desc[UR4][R4.64+0x40] ;  /* 0x0000400404067981 */ /* 0x000ea4000c1e1b00 */
[----:B--2---:R-:W-:-:S07]  /*05a0*/  DADD R2, R2, R6 ;  /* 0x0000000002027229 */ /* 0x004fce0000000006 */
[----:B------:R4:W-:Y:S04]  /*05b0*/  STG.E.64 desc[UR4][R4.64], R2 ;  /* 0x0000000204007986 */ /* 0x0009e8000c101b04 */
.L_x_58:
[----:B------:R-:W-:Y:S05]  /*05c0*/  BSYNC.RECONVERGENT B0 ;  /* 0x0000000000007941 */ /* 0x000fea0003800200 */
.L_x_57:
[----:B------:R-:W-:Y:S06]  /*05d0*/  BAR.SYNC.DEFER_BLOCKING 0x0 ;  /* 0x0000000000007b1d */ /* 0x000fec0000010000 */
[----:B------:R-:W-:Y:S04]  /*05e0*/  BSSY.RECONVERGENT B0, `(.L_x_59) ;  /* 0x0000006000007945 */ /* 0x000fe80003800200 */
[----:B------:R-:W-:Y:S05]  /*05f0*/  @P3 BRA `(.L_x_60) ;  /* 0x0000000000103947 */ /* 0x000fea0003800000 */
[----:B01234-:R-:W2:Y:S04]  /*0600*/  LDG.E.64 R2, desc[UR4][R4.64] ;  /* 0x0000000404027981 */ /* 0x01fea8000c1e1b00 */
[----:B------:R-:W2:Y:S02]  /*0610*/  LDG.E.64 R6, desc[UR4][R4.64+0x20] ;  /* 0x0000200404067981 */ /* 0x000ea4000c1e1b00 */
[----:B--2---:R-:W-:-:S07]  /*0620*/  DADD R2, R2, R6 ;  /* 0x0000000002027229 */ /* 0x004fce0000000006 */
[----:B------:R0:W-:Y:S04]  /*0630*/  STG.E.64 desc[UR4][R4.64], R2 ;  /* 0x0000000204007986 */ /* 0x0001e8000c101b04 */
.L_x_60:
[----:B------:R-:W-:Y:S05]  /*0640*/  BSYNC.RECONVERGENT B0 ;  /* 0x0000000000007941 */ /* 0x000fea0003800200 */
.L_x_59:
[----:B------:R-:W-:Y:S06]  /*0650*/  BAR.SYNC.DEFER_BLOCKING 0x0 ;  /* 0x0000000000007b1d */ /* 0x000fec0000010000 */
[----:B------:R-:W-:Y:S04]  /*0660*/  BSSY.RECONVERGENT B0, `(.L_x_61) ;  /* 0x0000006000007945 */ /* 0x000fe80003800200 */
[----:B------:R-:W-:Y:S05]  /*0670*/  @P4 BRA `(.L_x_62) ;  /* 0x0000000000104947 */ /* 0x000fea0003800000 */
[----:B01234-:R-:W2:Y:S04]  /*0680*/  LDG.E.64 R2, desc[UR4][R4.64] ;  /* 0x0000000404027981 */ /* 0x01fea8000c1e1b00 */
[----:B------:R-:W2:Y:S02]  /*0690*/  LDG.E.64 R6, desc[UR4][R4.64+0x10] ;  /* 0x0000100404067981 */ /* 0x000ea4000c1e1b00 */
[----:B--2---:R-:W-:-:S07]  /*06a0*/  DADD R2, R2, R6 ;  /* 0x0000000002027229 */ /* 0x004fce0000000006 */
[----:B------:R0:W-:Y:S04]  /*06b0*/  STG.E.64 desc[UR4][R4.64], R2 ;  /* 0x0000000204007986 */ /* 0x0001e8000c101b04 */
.L_x_62:
[----:B------:R-:W-:Y:S05]  /*06c0*/  BSYNC.RECONVERGENT B0 ;  /* 0x0000000000007941 */ /* 0x000fea0003800200 */
.L_x_61:
[----:B------:R-:W-:Y:S06]  /*06d0*/  BAR.SYNC.DEFER_BLOCKING 0x0 ;  /* 0x0000000000007b1d */ /* 0x000fec0000010000 */
[----:B------:R-:W-:Y:S04]  /*06e0*/  BSSY.RECONVERGENT B0, `(.L_x_63) ;  /* 0x0000007000007945 */ /* 0x000fe80003800200 */
[----:B------:R-:W-:Y:S05]  /*06f0*/  @P5 BRA `(.L_x_64) ;  /* 0x0000000000145947 */ /* 0x000fea0003800000 */
[----:B------:R-:W5:Y:S01]  /*0700*/  LDC.64 R6, c[0x0][0x390] ;  /* 0x0000e400ff067b82 */ /* 0x000f620000000a00 */
[----:B01234-:R-:W2:Y:S04]  /*0710*/  LDG.E.64 R2, desc[UR4][R4.64] ;  /* 0x0000000404027981 */ /* 0x01fea8000c1e1b00 */
[----:B-----5:R-:W2:Y:S02]  /*0720*/  LDG.E.64 R6, desc[UR4][R6.64+0x8] ;  /* 0x0000080406067981 */ /* 0x020ea4000c1e1b00 */
[----:B--2---:R-:W-:-:S07]  /*0730*/  DADD R2, R2, R6 ;  /* 0x0000000002027229 */ /* 0x004fce0000000006 */
[----:B------:R0:W-:Y:S04]  /*0740*/  STG.E.64 desc[UR4][R4.64], R2 ;  /* 0x0000000204007986 */ /* 0x0001e8000c101b04 */
.L_x_64:
[----:B------:R-:W-:Y:S05]  /*0750*/  BSYNC.RECONVERGENT B0 ;  /* 0x0000000000007941 */ /* 0x000fea0003800200 */
.L_x_63:
[----:B------:R-:W-:Y:S06]  /*0760*/  BAR.SYNC.DEFER_BLOCKING 0x0 ;  /* 0x0000000000007b1d */ /* 0x000fec0000010000 */
[----:B------:R-:W-:Y:S05]  /*0770*/  EXIT ;  /* 0x000000000000794d */ /* 0x000fea0003800000 */
        .weak           $__internal_1_$__cuda_sm20_div_rn_f64_full
        .type           $__internal_1_$__cuda_sm20_div_rn_f64_full,@function
        .size           $__internal_1_$__cuda_sm20_div_rn_f64_full,(.L_x_73 - $__internal_1_$__cuda_sm20_div_rn_f64_full)
$__internal_1_$__cuda_sm20_div_rn_f64_full:
[C---:B------:R-:W-:Y:S01]  /*0780*/  FSETP.GEU.AND P0, PT, |R27|.reuse, 1.469367938527859385e-39, PT ;  /* 0x001000001b00780b */ /* 0x040fe20003f0e200 */
[--C-:B------:R-:W-:Y:S01]  /*0790*/  IMAD.MOV.U32 R10, RZ, RZ, R26.reuse ;  /* 0x000000ffff0a7224 */ /* 0x100fe200078e001a */
[----:B------:R-:W-:Y:S01]  /*07a0*/  LOP3.LUT R2, R27, 0x800fffff, RZ, 0xc0, !PT ;  /* 0x800fffff1b027812 */ /* 0x000fe200078ec0ff */
[----:B------:R-:W-:Y:S01]  /*07b0*/  IMAD.MOV.U32 R11, RZ, RZ, R27 ;  /* 0x000000ffff0b7224 */ /* 0x000fe200078e001b */
[C---:B------:R-:W-:Y:S01]  /*07c0*/  FSETP.GEU.AND P2, PT, |R13|.reuse, 1.469367938527859385e-39, PT ;  /* 0x001000000d00780b */ /* 0x040fe20003f4e200 */
[----:B------:R-:W-:Y:S01]  /*07d0*/  IMAD.MOV.U32 R20, RZ, RZ, 0x1 ;  /* 0x00000001ff147424 */ /* 0x000fe200078e00ff */
[----:B------:R-:W-:Y:S01]  /*07e0*/  LOP3.LUT R3, R2, 0x3ff00000, RZ, 0xfc, !PT ;  /* 0x3ff0000002037812 */ /* 0x000fe200078efcff */
[----:B------:R-:W-:Y:S01]  /*07f0*/  IMAD.MOV.U32 R2, RZ, RZ, R26 ;  /* 0x000000ffff027224 */ /* 0x000fe200078e001a */
[----:B------:R-:W-:Y:S01]  /*0800*/  LOP3.LUT R17, R13, 0x7ff00000, RZ, 0xc0, !PT ;  /* 0x7ff000000d117812 */ /* 0x000fe200078ec0ff */
[----:B------:R-:W-:Y:S01]  /*0810*/  BSSY.RECONVERGENT B2, `(.L_x_65) ;  /* 0x0000050000027945 */ /* 0x000fe20003800200 */
[----:B------:R-:W-:-:S03]  /*0820*/  LOP3.LUT R26, R27, 0x7ff00000, RZ, 0xc0, !PT ;  /* 0x7ff000001b1a7812 */ /* 0x000fc600078ec0ff */
[----:B------:R-:W-:Y:S01]  /*0830*/  @!P0 DMUL R2, R10, 8.98846567431157953865e+307 ;  /* 0x7fe000000a028828 */ /* 0x000fe20000000000 */
[----:B------:R-:W-:-:S03]  /*0840*/  ISETP.GE.U32.AND P1, PT, R17, R26, PT ;  /* 0x0000001a1100720c */ /* 0x000fc60003f26070 */
[----:B------:R-:W-:Y:S01]  /*0850*/  @!P2 LOP3.LUT R18, R11, 0x7ff00000, RZ, 0xc0, !PT ;  /* 0x7ff000000b12a812 */ /* 0x000fe200078ec0ff */
[----:B------:R-:W-:Y:S01]  /*0860*/  @!P2 IMAD.MOV.U32 R22, RZ, RZ, RZ ;  /* 0x000000ffff16a224 */ /* 0x000fe200078e00ff */
[----:B------:R-:W0:Y:S02]  /*0870*/  MUFU.RCP64H R21, R3 ;  /* 0x0000000300157308 */ /* 0x000e240000001800 */
[----:B------:R-:W-:Y:S01]  /*0880*/  @!P2 ISETP.GE.U32.AND P3, PT, R17, R18, PT ;  /* 0x000000121100a20c */ /* 0x000fe20003f66070 */
[----:B------:R-:W-:Y:S01]  /*0890*/  IMAD.MOV.U32 R18, RZ, RZ, 0x1ca00000 ;  /* 0x1ca00000ff127424 */ /* 0x000fe200078e00ff */
[----:B------:R-:W-:-:S04]  /*08a0*/  @!P0 LOP3.LUT R26, R3, 0x7ff00000, RZ, 0xc0, !PT ;  /* 0x7ff00000031a8812 */ /* 0x000fc800078ec0ff */
[----:B------:R-:W-:Y:S01]  /*08b0*/  @!P2 SEL R19, R18, 0x63400000, !P3 ;  /* 0x634000001213a807 */ /* 0x000fe20005800000 */
[----:B------:R-:W-:-:S03]  /*08c0*/  VIADD R27, R26, 0xffffffff ;  /* 0xffffffff1a1b7836 */ /* 0x000fc60000000000 */
[----:B------:R-:W-:-:S04]  /*08d0*/  @!P2 LOP3.LUT R19, R19, 0x80000000, R13, 0xf8, !PT ;  /* 0x800000001313a812 */ /* 0x000fc800078ef80d */
[----:B------:R-:W-:Y:S01]  /*08e0*/  @!P2 LOP3.LUT R23, R19, 0x100000, RZ, 0xfc, !PT ;  /* 0x001000001317a812 */ /* 0x000fe200078efcff */
[----:B0-----:R-:W-:Y:S01]  /*08f0*/  DFMA R14, R20, -R2, 1 ;  /* 0x3ff00000140e742b */ /* 0x001fe20000000802 */
[----:B------:R-:W-:-:S07]  /*0900*/  IMAD.MOV.U32 R19, RZ, RZ, R17 ;  /* 0x000000ffff137224 */ /* 0x000fce00078e0011 */
[----:B------:R-:W-:-:S08]  /*0910*/  DFMA R14, R14, R14, R14 ;  /* 0x0000000e0e0e722b */ /* 0x000fd0000000000e */
[----:B------:R-:W-:Y:S01]  /*0920*/  DFMA R20, R20, R14, R20 ;  /* 0x0000000e1414722b */ /* 0x000fe20000000014 */
[----:B------:R-:W-:Y:S01]  /*0930*/  SEL R15, R18, 0x63400000, !P1 ;  /* 0x63400000120f7807 */ /* 0x000fe20004800000 */
[----:B------:R-:W-:-:S03]  /*0940*/  IMAD.MOV.U32 R14, RZ, RZ, R12 ;  /* 0x000000ffff0e7224 */ /* 0x000fc600078e000c */
[----:B------:R-:W-:-:S03]  /*0950*/  LOP3.LUT R15, R15, 0x800fffff, R13, 0xf8, !PT ;  /* 0x800fffff0f0f7812 */ /* 0x000fc600078ef80d */
[----:B------:R-:W-:-:S03]  /*0960*/  DFMA R24, R20, -R2, 1 ;  /* 0x3ff000001418742b */ /* 0x000fc60000000802 */
[----:B------:R-:W-:-:S05]  /*0970*/  @!P2 DFMA R14, R14, 2, -R22 ;  /* 0x400000000e0ea82b */ /* 0x000fca0000000816 */
[----:B------:R-:W-:-:S05]  /*0980*/  DFMA R24, R20, R24, R20 ;  /* 0x000000181418722b */ /* 0x000fca0000000014 */
[----:B------:R-:W-:-:S03]  /*0990*/  @!P2 LOP3.LUT R19, R15, 0x7ff00000, RZ, 0xc0, !PT ;  /* 0x7ff000000f13a812 */ /* 0x000fc600078ec0ff */
[----:B------:R-:W-:Y:S02]  /*09a0*/  DMUL R20, R24, R14 ;  /* 0x0000000e18147228 */ /* 0x000fe40000000000 */
[----:B------:R-:W-:-:S05]  /*09b0*/  VIADD R22, R19, 0xffffffff ;  /* 0xffffffff13167836 */ /* 0x000fca0000000000 */
[----:B------:R-:W-:Y:S01]  /*09c0*/  ISETP.GT.U32.AND P0, PT, R22, 0x7feffffe, PT ;  /* 0x7feffffe1600780c */ /* 0x000fe20003f04070 */
[----:B------:R-:W-:-:S03]  /*09d0*/  DFMA R22, R20, -R2, R14 ;  /* 0x800000021416722b */ /* 0x000fc6000000000e */
[----:B------:R-:W-:-:S05]  /*09e0*/  ISETP.GT.U32.OR P0, PT, R27, 0x7feffffe, P0 ;  /* 0x7feffffe1b00780c */ /* 0x000fca0000704470 */
[----:B------:R-:W-:-:S08]  /*09f0*/  DFMA R22, R24, R22, R20 ;  /* 0x000000161816722b */ /* 0x000fd00000000014 */
[----:B------:R-:W-:Y:S05]  /*0a00*/  @P0 BRA `(.L_x_66) ;  /* 0x00000000006c0947 */ /* 0x000fea0003800000 */
[----:B------:R-:W-:-:S04]  /*0a10*/  LOP3.LUT R20, R11, 0x7ff00000, RZ, 0xc0, !PT ;  /* 0x7ff000000b147812 */ /* 0x000fc800078ec0ff */
[CC--:B------:R-:W-:Y:S02]  /*0a20*/  VIADDMNMX R12, R17.reuse, -R20.reuse, 0xb9600000, !PT ;  /* 0xb9600000110c7446 */ /* 0x0c0fe40007800914 */
[----:B------:R-:W-:Y:S02]  /*0a30*/  ISETP.GE.U32.AND P0, PT, R17, R20, PT ;  /* 0x000000141100720c */ /* 0x000fe40003f06070 */
[----:B------:R-:W-:Y:S02]  /*0a40*/  VIMNMX R12, PT, PT, R12, 0x46a00000, PT ;  /* 0x46a000000c0c7848 */ /* 0x000fe40003fe0100 */
[----:B------:R-:W-:Y:S01]  /*0a50*/  SEL R13, R18, 0x63400000, !P0 ;  /* 0x63400000120d7807 */ /* 0x000fe20004000000 */
[----:B------:R-:W-:-:S04]  /*0a60*/  IMAD.MOV.U32 R18, RZ, RZ, RZ ;  /* 0x000000ffff127224 */ /* 0x000fc800078e00ff */
[----:B------:R-:W-:-:S04]  /*0a70*/  IMAD.IADD R12, R12, 0x1, -R13 ;  /* 0x000000010c0c7824 */ /* 0x000fc800078e0a0d */
        /* <DEDUP_REMOVED lines=20> */
.L_x_66:
        /* <DEDUP_REMOVED lines=16> */
.L_x_69:
[----:B------:R-:W-:Y:S01]  /*0cc0*/  LOP3.LUT R21, R11, 0x80000, RZ, 0xfc, !PT ;  /* 0x000800000b157812 */ /* 0x000fe200078efcff */
[----:B------:R-:W-:Y:S01]  /*0cd0*/  IMAD.MOV.U32 R20, RZ, RZ, R10 ;  /* 0x000000ffff147224 */ /* 0x000fe200078e000a */
[----:B------:R-:W-:Y:S06]  /*0ce0*/  BRA `(.L_x_67) ;  /* 0x0000000000087947 */ /* 0x000fec0003800000 */
.L_x_68:
[----:B------:R-:W-:Y:S01]  /*0cf0*/  LOP3.LUT R21, R13, 0x80000, RZ, 0xfc, !PT ;  /* 0x000800000d157812 */ /* 0x000fe200078efcff */
[----:B------:R-:W-:-:S07]  /*0d00*/  IMAD.MOV.U32 R20, RZ, RZ, R12 ;  /* 0x000000ffff147224 */ /* 0x000fce00078e000c */
.L_x_67:
[----:B------:R-:W-:Y:S05]  /*0d10*/  BSYNC.RECONVERGENT B2 ;  /* 0x0000000000027941 */ /* 0x000fea0003800200 */
.L_x_65:
[----:B------:R-:W-:Y:S02]  /*0d20*/  IMAD.MOV.U32 R17, RZ, RZ, 0x0 ;  /* 0x00000000ff117424 */ /* 0x000fe400078e00ff */
[----:B------:R-:W-:Y:S02]  /*0d30*/  IMAD.MOV.U32 R2, RZ, RZ, R20 ;  /* 0x000000ffff027224 */ /* 0x000fe400078e0014 */
[----:B------:R-:W-:Y:S01]  /*0d40*/  IMAD.MOV.U32 R3, RZ, RZ, R21 ;  /* 0x000000ffff037224 */ /* 0x000fe200078e0015 */
[----:B------:R-:W-:Y:S06]  /*0d50*/  RET.REL.NODEC R16 `(_Z22gpu_histogram_distancePiS_Pd) ;  /* 0xfffffff010a87950 */ /* 0x000fec0003c3ffff */
.L_x_70:
        /* <DEDUP_REMOVED lines=10> */
.L_x_73:


//--------------------- .text._Z22gpu_image_to_histogramPhPi --------------------------
	.section	.text._Z22gpu_image_to_histogramPhPi,"ax",@progbits
	.align	128
        .global         _Z22gpu_image_to_histogramPhPi
        .type           _Z22gpu_image_to_histogramPhPi,@function
        .size           _Z22gpu_image_to_histogramPhPi,(.L_x_76 - _Z22gpu_image_to_histogramPhPi)
        .other          _Z22gpu_image_to_histogramPhPi,@"STO_CUDA_ENTRY STV_DEFAULT"
_Z22gpu_image_to_histogramPhPi:
.text._Z22gpu_image_to_histogramPhPi:
[----:B------:R-:W-:Y:S01]  /*0000*/  LDC R1, c[0x0][0x37c] ;  /* 0x0000df00ff017b82 */ /* 0x000fe20000000800 */
[----:B------:R-:W0:Y:S01]  /*0010*/  S2R R14, SR_TID.X ;  /* 0x00000000000e7919 */ /* 0x000e220000002100 */
[----:B------:R-:W1:Y:S01]  /*0020*/  LDCU.64 UR6, c[0x0][0x380] ;  /* 0x00007000ff0677ac */ /* 0x000e620008000a00 */
[----:B------:R-:W2:Y:S01]  /*0030*/  LDCU.64 UR4, c[0x0][0x358] ;  /* 0x00006b00ff0477ac */ /* 0x000ea20008000a00 */
[C---:B0-----:R-:W-:Y:S02]  /*0040*/  LOP3.LUT R10, R14.reuse, 0x1f, RZ, 0xc0, !PT ;  /* 0x0000001f0e0a7812 */ /* 0x041fe400078ec0ff */
[----:B------:R-:W-:Y:S02]  /*0050*/  SHF.R.U32.HI R5, RZ, 0x5, R14 ;  /* 0x00000005ff057819 */ /* 0x000fe4000001160e */
[----:B-1----:R-:W-:Y:S01]  /*0060*/  IADD3 R2, P2, PT, R14, UR6, RZ ;  /* 0x000000060e027c10 */ /* 0x002fe2000ff5e0ff */
[----:B------:R-:W-:Y:S02]  /*0070*/  VIADD R12, R10, 0xffffffff ;  /* 0xffffffff0a0c7836 */ /* 0x000fe40000000000 */
[----:B------:R-:W-:-:S02]  /*0080*/  VIADD R11, R5, 0xffffffff ;  /* 0xffffffff050b7836 */ /* 0x000fc40000000000 */
[----:B------:R-:W-:Y:S01]  /*0090*/  IMAD.X R3, RZ, RZ, UR7, P2 ;  /* 0x00000007ff037e24 */ /* 0x000fe200090e06ff */
[----:B------:R-:W-:Y:S02]  /*00a0*/  ISETP.GT.U32.AND P0, PT, R12, 0x1f, PT ;  /* 0x0000001f0c00780c */ /* 0x000fe40003f04070 */
[C---:B------:R-:W-:Y:S02]  /*00b0*/  ISETP.GT.U32.AND P1, PT, R11.reuse, 0x1f, PT ;  /* 0x0000001f0b00780c */ /* 0x040fe40003f24070 */
[----:B------:R-:W-:Y:S01]  /*00c0*/  ISETP.GT.U32.OR P5, PT, R11, 0x1f, P0 ;  /* 0x0000001f0b00780c */ /* 0x000fe200007a4470 */
[----:B--2---:R-:W2:Y:S10]  /*00d0*/  LDG.E.U8 R0, desc[UR4][R2.64] ;  /* 0x0000000402007981 */ /* 0x004eb4000c1e1100 */
[----:B------:R-:W-:-:S02]  /*00e0*/  @!P1 VIADD R8, R14, 0xffffffe0 ;  /* 0xffffffe00e089836 */ /* 0x000fc40000000000 */
[----:B------:R-:W-:-:S05]  /*00f0*/  @!P5 IMAD R6, R11, 0x20, R12 ;  /* 0x000000200b06d824 */ /* 0x000fca00078e020c */
[----:B------:R-:W-:-:S05]  /*0100*/  @!P5 IADD3 R6, P3, PT, R6, UR6, RZ ;  /* 0x000000060606dc10 */ /* 0x000fca000ff7e0ff */
[----:B------:R-:W-:Y:S01]  /*0110*/  @!P5 IMAD.X R7, RZ, RZ, UR7, P3 ;  /* 0x00000007ff07de24 */ /* 0x000fe200098e06ff */
[----:B------:R-:W-:-:S05]  /*0120*/  @!P1 IADD3 R8, P2, PT, R8, UR6, RZ ;  /* 0x0000000608089c10 */ /* 0x000fca000ff5e0ff */
[----:B------:R-:W2:Y:S01]  /*0130*/  @!P5 LDG.E.U8 R7, desc[UR4][R6.64] ;  /* 0x000000040607d981 */ /* 0x000ea2000c1e1100 */
[----:B------:R-:W-:-:S06]  /*0140*/  @!P1 IMAD.X R9, RZ, RZ, UR7, P2 ;  /* 0x00000007ff099e24 */ /* 0x000fcc00090e06ff */
[----:B------:R-:W3:Y:S01]  /*0150*/  @!P1 LDG.E.U8 R9, desc[UR4][R8.64] ;  /* 0x0000000408099981 */ /* 0x000ee2000c1e1100 */
[----:B------:R-:W-:Y:S02]  /*0160*/  ISETP.NE.AND P2, PT, R5, 0x1f, PT ;  /* 0x0000001f0500780c */ /* 0x000fe40003f45270 */
[----:B------:R-:W-:Y:S02]  /*0170*/  ISETP.EQ.OR P3, PT, R10, 0x1f, P1 ;  /* 0x0000001f0a00780c */ /* 0x000fe40000f62670 */
[----:B------:R-:W-:Y:S02]  /*0180*/  ISETP.GT.U32.OR P4, PT, R12, 0x1f, !P2 ;  /* 0x0000001f0c00780c */ /* 0x000fe40005784470 */
[----:B------:R-:W-:-:S07]  /*0190*/  PRMT R4, RZ, 0x7610, R4 ;  /* 0x00007610ff047816 */ /* 0x000fce0000000004 */
[----:B------:R0:W4:Y:S02]  /*01a0*/  @P2 LDG.E.U8 R19, desc[UR4][R2.64+0x20] ;  /* 0x0000200402132981 */ /* 0x000124000c1e1100 */
[----:B------:R-:W-:Y:S02]  /*01b0*/  @!P3 IMAD R11, R11, 0x20, R10 ;  /* 0x000000200b0bb824 */ /* 0x000fe400078e020a */
[----:B------:R-:W-:-:S04]  /*01c0*/  @!P4 IMAD R12, R5, 0x20, R12 ;  /* 0x00000020050cc824 */ /* 0x000fc800078e020c */
[----:B------:R-:W-:Y:S01]  /*01d0*/  @!P4 VIADD R12, R12, 0x20 ;  /* 0x000000200c0cc836 */ /* 0x000fe20000000000 */
[----:B--2---:R-:W-:-:S04]  /*01e0*/  @!P5 ISETP.GE.U32.AND P6, PT, R7, R0, PT ;  /* 0x000000000700d20c */ /* 0x004fc80003fc6070 */
[----:B------:R-:W-:Y:S02]  /*01f0*/  @!P5 SEL R13, RZ, 0xff80, !P6 ;  /* 0x0000ff80ff0dd807 */ /* 0x000fe40007000000 */
[----:B------:R-:W-:Y:S02]  /*0200*/  @!P3 IADD3 R6, P6, PT, R11, UR6, RZ ;  /* 0x000000060b06bc10 */ /* 0x000fe4000ffde0ff */
[----:B------:R-:W-:Y:S02]  /*0210*/  @!P5 PRMT R4, R13, 0x7610, R4 ;  /* 0x000076100d04d816 */ /* 0x000fe40000000004 */
[----:B---3--:R-:W-:Y:S01]  /*0220*/  @!P1 ISETP.GE.U32.AND P5, PT, R9, R0, PT ;  /* 0x000000000900920c */ /* 0x008fe20003fa6070 */
[----:B------:R-:W-:Y:S01]  /*0230*/  @!P3 IMAD.X R7, RZ, RZ, UR7, P6 ;  /* 0x00000007ff07be24 */ /* 0x000fe2000b0e06ff */
[----:B------:R-:W-:Y:S02]  /*0240*/  ISETP.NE.AND P6, PT, R10, 0x1f, PT ;  /* 0x0000001f0a00780c */ /* 0x000fe40003fc5270 */
[----:B------:R-:W-:Y:S01]  /*0250*/  @!P1 SEL R13, RZ, 0x40, !P5 ;  /* 0x00000040ff0d9807 */ /* 0x000fe20006800000 */
[----:B------:R-:W-:Y:S01]  /*0260*/  @!P0 VIADD R10, R14, 0xffffffff ;  /* 0xffffffff0e0a8836 */ /* 0x000fe20000000000 */
[----:B------:R-:W-:Y:S01]  /*0270*/  @!P4 IADD3 R8, P5, PT, R12, UR6, RZ ;  /* 0x000000060c08cc10 */ /* 0x000fe2000ffbe0ff */
[----:B------:R-:W2:Y:S04]  /*0280*/  @!P3 LDG.E.U8 R7, desc[UR4][R6.64+0x1] ;  /* 0x000001040607b981 */ /* 0x000ea8000c1e1100 */
[----:B------:R-:W-:Y:S01]  /*0290*/  @!P4 IMAD.X R9, RZ, RZ, UR7, P5 ;  /* 0x00000007ff09ce24 */ /* 0x000fe2000a8e06ff */
[----:B------:R-:W-:-:S03]  /*02a0*/  @!P0 IADD3 R10, P5, PT, R10, UR6, RZ ;  /* 0x000000060a0a8c10 */ /* 0x000fc6000ffbe0ff */
[----:B------:R-:W3:Y:S02]  /*02b0*/  @P6 LDG.E.U8 R15, desc[UR4][R2.64+0x1] ;  /* 0x00000104020f6981 */ /* 0x000ee4000c1e1100 */
[----:B------:R-:W-:Y:S01]  /*02c0*/  @!P0 IMAD.X R11, RZ, RZ, UR7, P5 ;  /* 0x00000007ff0b8e24 */ /* 0x000fe2000a8e06ff */
[----:B------:R-:W-:Y:S01]  /*02d0*/  ISETP.EQ.OR P5, PT, R5, 0x1f, !P6 ;  /* 0x0000001f0500780c */ /* 0x000fe200077a2670 */
[----:B------:R-:W5:Y:S04]  /*02e0*/  @!P4 LDG.E.U8 R9, desc[UR4][R8.64] ;  /* 0x000000040809c981 */ /* 0x000f68000c1e1100 */
[----:B------:R-:W5:Y:S08]  /*02f0*/  @!P0 LDG.E.U8 R11, desc[UR4][R10.64] ;  /* 0x000000040a0b8981 */ /* 0x000f70000c1e1100 */
[----:B------:R-:W4:Y:S01]  /*0300*/  @!P5 LDG.E.U8 R17, desc[UR4][R2.64+0x21] ;  /* 0x000021040211d981 */ /* 0x000f22000c1e1100 */
[----:B------:R-:W-:-:S04]  /*0310*/  @!P1 LOP3.LUT R13, R13, R4, RZ, 0xfc, !PT ;  /* 0x000000040d0d9212 */ /* 0x000fc800078efcff */
[----:B------:R-:W-:Y:S02]  /*0320*/  @!P1 PRMT R4, R13, 0x7610, R4 ;  /* 0x000076100d049816 */ /* 0x000fe40000000004 */
[----:B--2---:R-:W-:-:S04]  /*0330*/  @!P3 ISETP.GE.U32.AND P1, PT, R7, R0, PT ;  /* 0x000000000700b20c */ /* 0x004fc80003f26070 */
[----:B------:R-:W-:-:S04]  /*0340*/  @!P3 SEL R5, RZ, 0x20, !P1 ;  /* 0x00000020ff05b807 */ /* 0x000fc80004800000 */
[----:B------:R-:W-:Y:S02]  /*0350*/  @!P3 LOP3.LUT R5, R5, R4, RZ, 0xfc, !PT ;  /* 0x000000040505b212 */ /* 0x000fe400078efcff */
[----:B---3--:R-:W-:Y:S02]  /*0360*/  @P6 ISETP.GE.U32.AND P1, PT, R15, R0, PT ;  /* 0x000000000f00620c */ /* 0x008fe40003f26070 */
[----:B------:R-:W-:Y:S02]  /*0370*/  @!P3 PRMT R4, R5, 0x7610, R4 ;  /* 0x000076100504b816 */ /* 0x000fe40000000004 */
[----:B------:R-:W-:-:S04]  /*0380*/  @P6 SEL R5, RZ, 0x10, !P1 ;  /* 0x00000010ff056807 */ /* 0x000fc80004800000 */
[----:B------:R-:W-:Y:S02]  /*0390*/  @P6 LOP3.LUT R5, R5, R4, RZ, 0xfc, !PT ;  /* 0x0000000405056212 */ /* 0x000fe400078efcff */
[-C--:B----4-:R-:W-:Y:S02]  /*03a0*/  @!P5 ISETP.GE.U32.AND P1, PT, R17, R0.reuse, PT ;  /* 0x000000001100d20c */ /* 0x090fe40003f26070 */
[----:B------:R-:W-:Y:S02]  /*03b0*/  @P6 PRMT R4, R5, 0x7610, R4 ;  /* 0x0000761005046816 */ /* 0x000fe40000000004 */
[----:B0-----:R-:W-:Y:S02]  /*03c0*/  @!P5 SEL R3, RZ, 0x8, !P1 ;  /* 0x00000008ff03d807 */ /* 0x001fe40004800000 */
[----:B------:R-:W-:Y:S02]  /*03d0*/  @P2 ISETP.GE.U32.AND P1, PT, R19, R0, PT ;  /* 0x000000001300220c */ /* 0x000fe40003f26070 */
[----:B------:R-:W-:-:S04]  /*03e0*/  @!P5 LOP3.LUT R3, R3, R4, RZ, 0xfc, !PT ;  /* 0x000000040303d212 */ /* 0x000fc800078efcff */
[----:B------:R-:W-:Y:S02]  /*03f0*/  @!P5 PRMT R4, R3, 0x7610, R4 ;  /* 0x000076100304d816 */ /* 0x000fe40000000004 */
[----:B------:R-:W-:Y:S02]  /*0400*/  @P2 SEL R3, RZ, 0x4, !P1 ;  /* 0x00000004ff032807 */ /* 0x000fe40004800000 */
[----:B-----5:R-:W-:Y:S02]  /*0410*/  @!P4 ISETP.GE.U32.AND P1, PT, R9, R0, PT ;  /* 0x000000000900c20c */ /* 0x020fe40003f26070 */
[----:B------:R-:W-:Y:S02]  /*0420*/  @P2 LOP3.LUT R3, R3, R4, RZ, 0xfc, !PT ;  /* 0x0000000403032212 */ /* 0x000fe400078efcff */
[----:B------:R-:W-:Y:S02]  /*0430*/  @!P4 SEL R5, RZ, 0x2, !P1 ;  /* 0x00000002ff05c807 */ /* 0x000fe40004800000 */
[----:B------:R-:W-:-:S02]  /*0440*/  @P2 PRMT R4, R3, 0x7610, R4 ;  /* 0x0000761003042816 */ /* 0x000fc40000000004 */
[----:B------:R-:W0:Y:S01]  /*0450*/  LDC.64 R2, c[0x0][0x388] ;  /* 0x0000e200ff027b82 */ /* 0x000e220000000a00 */
[----:B------:R-:W-:Y:S02]  /*0460*/  @!P0 ISETP.GE.U32.AND P1, PT, R11, R0, PT ;  /* 0x000000000b00820c */ /* 0x000fe40003f26070 */
[----:B------:R-:W-:Y:S02]  /*0470*/  @!P4 LOP3.LUT R5, R5, R4, RZ, 0xfc, !PT ;  /* 0x000000040505c212 */ /* 0x000fe400078efcff */
[----:B------:R-:W-:Y:S02]  /*0480*/  @!P0 SEL R7, RZ, 0x1, !P1 ;  /* 0x00000001ff078807 */ /* 0x000fe40004800000 */
[----:B------:R-:W-:-:S04]  /*0490*/  @!P4 PRMT R4, R5, 0x7610, R4 ;  /* 0x000076100504c816 */ /* 0x000fc80000000004 */
[----:B------:R-:W-:-:S04]  /*04a0*/  @!P0 LOP3.LUT R7, R4, R7, RZ, 0xfc, !PT ;  /* 0x0000000704078212 */ /* 0x000fc800078efcff */
[----:B------:R-:W-:-:S04]  /*04b0*/  @!P0 PRMT R4, R7, 0x7610, R4 ;  /* 0x0000761007048816 */ /* 0x000fc80000000004 */
[----:B------:R-:W-:Y:S01]  /*04c0*/  LOP3.LUT R5, R4, 0xff, RZ, 0xc0, !PT ;  /* 0x000000ff04057812 */ /* 0x000fe200078ec0ff */
[----:B------:R-:W-:-:S04]  /*04d0*/  IMAD.MOV.U32 R7, RZ, RZ, 0x1 ;  /* 0x00000001ff077424 */ /* 0x000fc800078e00ff */
[----:B0-----:R-:W-:-:S05]  /*04e0*/  IMAD.WIDE.U32 R2, R5, 0x4, R2 ;  /* 0x0000000405027825 */ /* 0x001fca00078e0002 */
[----:B------:R-:W-:Y:S01]  /*04f0*/  REDG.E.ADD.STRONG.GPU desc[UR4][R2.64], R7 ;  /* 0x000000070200798e */ /* 0x000fe2000c12e104 */
[----:B------:R-:W-:Y:S05]  /*0500*/  EXIT ;  /* 0x000000000000794d */ /* 0x000fea0003800000 */
.L_x_71:
        /* <DEDUP_REMOVED lines=15> */
.L_x_76:


//--------------------- .nv.shared._Z17kernel_queue_modePP2QPPhS2_ --------------------------
	.section	.nv.shared._Z17kernel_queue_modePP2QPPhS2_,"aw",@nobits
	.sectionflags	@""
	.align	8
.nv.shared._Z17kernel_queue_modePP2QPPhS2_:
	.zero		5124


//--------------------- .nv.shared.reserved.0     --------------------------
	.section	.nv.shared.reserved.0,"aw",@nobits
	.weak		__nv_reservedSMEM_offset_0_alias
	.size		__nv_reservedSMEM_offset_0_alias, 0, 64
	.other		__nv_reservedSMEM_offset_0_alias,@"STO_CUDA_RESERVED_SHARED STV_DEFAULT"
__nv_reservedSMEM_offset_0_alias:
	.zero		0
	.zero		64


//--------------------- .nv.constant0._Z17kernel_queue_modePP2QPPhS2_ --------------------------
	.section	.nv.constant0._Z17kernel_queue_modePP2QPPhS2_,"a",@progbits
	.sectionflags	@""
	.align	4
.nv.constant0._Z17kernel_queue_modePP2QPPhS2_:
	.zero		920


//--------------------- .nv.constant0._Z22gpu_histogram_distancePiS_Pd --------------------------
	.section	.nv.constant0._Z22gpu_histogram_distancePiS_Pd,"a",@progbits
	.sectionflags	@""
	.align	4
.nv.constant0._Z22gpu_histogram_distancePiS_Pd:
	.zero		920


//--------------------- .nv.constant0._Z22gpu_image_to_histogramPhPi --------------------------
	.section	.nv.constant0._Z22gpu_image_to_histogramPhPi,"a",@progbits
	.sectionflags	@""
	.align	4
.nv.constant0._Z22gpu_image_to_histogramPhPi:
	.zero		912


//--------------------- SYMBOLS --------------------------

	.type		.nv.reservedSmem.offset0,@object
	.size		.nv.reservedSmem.offset0,0x4
	.type		.nv.reservedSmem.cap,@object
	.size		.nv.reservedSmem.cap,0x4
